def attn_fwd(
    Q,
    K,
    V,
    Out,
    Lse,
    sm_scale,
    stride_qz,
    stride_qh,
    stride_qm,
    stride_qk,
    stride_kz,
    stride_kh,
    stride_kn,
    stride_kk,
    stride_vz,
    stride_vh,
    stride_vn,
    stride_vk,
    stride_oz,
    stride_oh,
    stride_om,
    stride_ok,
    seqlen_q,
    seqlen_k,
    BLOCK_M: tl.constexpr,
    BLOCK_N: tl.constexpr,
    HEAD_DIM: tl.constexpr,
    CAUSAL: tl.constexpr,
):
    start_m = tl.program_id(0)
    off_hz = tl.program_id(1)
    q_off = off_hz * stride_qh
    k_off = off_hz * stride_kh
    v_off = off_hz * stride_vh
    offs_m = start_m * BLOCK_M + tl.arange(0, BLOCK_M)
    offs_d = tl.arange(0, HEAD_DIM)
    offs_n = tl.arange(0, BLOCK_N)
    q_ptrs = Q + q_off + offs_m[:, None] * stride_qm + offs_d[None, :] * stride_qk
    k_ptrs = K + k_off + offs_d[:, None] * stride_kk + offs_n[None, :] * stride_kn
    v_ptrs = V + v_off + offs_n[:, None] * stride_vn + offs_d[None, :] * stride_vk
    m_i = tl.full([BLOCK_M], float("-inf"), dtype=tl.float32)
    l_i = tl.zeros([BLOCK_M], dtype=tl.float32) + 1.0
    acc = tl.zeros([BLOCK_M, HEAD_DIM], dtype=tl.float32)
    q = tl.load(q_ptrs)
    acc, l_i, m_i = _attn_fwd_inner(
        acc,
        l_i,
        m_i,
        q,
        k_ptrs,
        v_ptrs,
        sm_scale,
        stride_kn,
        stride_vn,
        start_m,
        seqlen_k,
        BLOCK_M,
        BLOCK_N,
        HEAD_DIM,
        CAUSAL,
    )
    acc = acc / l_i[:, None]
    lse = m_i + tl.math.log2(l_i) / 1.4426950408889634
    o_ptrs = (
        Out
        + off_hz * stride_oh
        + offs_m[:, None] * stride_om
        + offs_d[None, :] * stride_ok
    )
    tl.store(o_ptrs, acc.to(Out.dtype.element_ty))
    tl.store(Lse + off_hz * seqlen_q + offs_m, lse)

# config = {"BLOCK_M": 128, "BLOCK_N": 32, "HEAD_DIM": 64, "arch": "sm_80", "causal": true, "dtype": "fp16", "num_stages": 2, "num_warps": 8}
# arch = sm_80


// ===== COMPILED SASS (sm_80) =====

	.target	sm_80

	.elftype	@"ET_EXEC"


//--------------------- .note.nv.tkinfo           --------------------------
	.section	.note.nv.tkinfo,"",@"SHT_NOTE"
	.sectionflags	@"SHF_NOTE_NV_TKINFO"
	.tkinfo
        /*0018*/ 	.word	0x00000002
        /*0030*/ 	.string	""
        /*0030*/ 	.string	"ptxas"
        /*0030*/ 	.string	"Cuda compilation tools, release 13.0, V13.0.88"
        /*0030*/ 	.string	"Build cuda_13.0.r13.0/compiler.36424714_0"
        /*0030*/ 	.string	"-v  -suppress-debug-info  -lineinfo  -arch sm_80 "



//--------------------- .note.nv.cuinfo           --------------------------
	.section	.note.nv.cuinfo,"",@"SHT_NOTE"
	.sectionflags	@"SHF_NOTE_NV_CUINFO"
        /*0018*/ 	.short	0x0002
        /*001a*/ 	.short	0x0050
        /*001c*/ 	.short	0x0082
	.zero		2


//--------------------- .nv.info                  --------------------------
	.section	.nv.info,"",@"SHT_CUDA_INFO"
	.align	4


	//----- nvinfo : EIATTR_REGCOUNT
	.align		4
        /*0000*/ 	.byte	0x04, 0x2f
        /*0002*/ 	.short	(.L_2 - .L_1)
	.align		4
.L_1:
        /*0004*/ 	.word	index@(attn_fwd)
        /*0008*/ 	.word	0x00000080


	//----- nvinfo : EIATTR_FRAME_SIZE
	.align		4
.L_2:
        /*000c*/ 	.byte	0x04, 0x11
        /*000e*/ 	.short	(.L_4 - .L_3)
	.align		4
.L_3:
        /*0010*/ 	.word	index@(attn_fwd)
        /*0014*/ 	.word	0x00000000


	//----- nvinfo : EIATTR_MIN_STACK_SIZE
	.align		4
.L_4:
        /*0018*/ 	.byte	0x04, 0x12
        /*001a*/ 	.short	(.L_6 - .L_5)
	.align		4
.L_5:
        /*001c*/ 	.word	index@(attn_fwd)
        /*0020*/ 	.word	0x00000000
.L_6:


//--------------------- .nv.info.attn_fwd         --------------------------
	.section	.nv.info.attn_fwd,"",@"SHT_CUDA_INFO"
	.sectionflags	@""
	.align	4


	//----- nvinfo : EIATTR_CUDA_API_VERSION
	.align		4
        /*0000*/ 	.byte	0x04, 0x37
        /*0002*/ 	.short	(.L_8 - .L_7)
.L_7:
        /*0004*/ 	.word	0x00000082


	//----- nvinfo : EIATTR_SW2861232_WAR
	.align		4
.L_8:
        /*0008*/ 	.byte	0x01, 0x35
	.zero		2


	//----- nvinfo : EIATTR_PARAM_CBANK
	.align		4
        /*000c*/ 	.byte	0x04, 0x0a
        /*000e*/ 	.short	(.L_10 - .L_9)
	.align		4
.L_9:
        /*0010*/ 	.word	index@(.nv.constant0.attn_fwd)
        /*0014*/ 	.short	0x0160
        /*0016*/ 	.short	0x0088


	//----- nvinfo : EIATTR_CBANK_PARAM_SIZE
	.align		4
.L_10:
        /*0018*/ 	.byte	0x03, 0x19
        /*001a*/ 	.short	0x0088


	//----- nvinfo : EIATTR_KPARAM_INFO
	.align		4
        /*001c*/ 	.byte	0x04, 0x17
        /*001e*/ 	.short	(.L_12 - .L_11)
.L_11:
        /*0020*/ 	.word	0x00000000
        /*0024*/ 	.short	0x0019
        /*0026*/ 	.short	0x0080
        /*0028*/ 	.byte	0x00, 0xf4, 0x21, 0x00


	//----- nvinfo : EIATTR_KPARAM_INFO
	.align		4
.L_12:
        /*002c*/ 	.byte	0x04, 0x17
        /*002e*/ 	.short	(.L_14 - .L_13)
.L_13:
        /*0030*/ 	.word	0x00000000
        /*0034*/ 	.short	0x0018
        /*0036*/ 	.short	0x0078
        /*0038*/ 	.byte	0x00, 0xf4, 0x21, 0x00


	//----- nvinfo : EIATTR_KPARAM_INFO
	.align		4
.L_14:
        /*003c*/ 	.byte	0x04, 0x17
        /*003e*/ 	.short	(.L_16 - .L_15)
.L_15:
        /*0040*/ 	.word	0x00000000
        /*0044*/ 	.short	0x0017
        /*0046*/ 	.short	0x0070
        /*0048*/ 	.byte	0x00, 0xf0, 0x11, 0x00


	//----- nvinfo : EIATTR_KPARAM_INFO
	.align		4
.L_16:
        /*004c*/ 	.byte	0x04, 0x17
        /*004e*/ 	.short	(.L_18 - .L_17)
.L_17:
        /*0050*/ 	.word	0x00000000
        /*0054*/ 	.short	0x0016
        /*0056*/ 	.short	0x006c
        /*0058*/ 	.byte	0x00, 0xf0, 0x11, 0x00


	//----- nvinfo : EIATTR_KPARAM_INFO
	.align		4
.L_18:
        /*005c*/ 	.byte	0x04, 0x17
        /*005e*/ 	.short	(.L_20 - .L_19)
.L_19:
        /*0060*/ 	.word	0x00000000
        /*0064*/ 	.short	0x0015
        /*0066*/ 	.short	0x0068
        /*0068*/ 	.byte	0x00, 0xf0, 0x11, 0x00


	//----- nvinfo : EIATTR_KPARAM_INFO
	.align		4
.L_20:
        /*006c*/ 	.byte	0x04, 0x17
        /*006e*/ 	.short	(.L_22 - .L_21)
.L_21:
        /*0070*/ 	.word	0x00000000
        /*0074*/ 	.short	0x0014
        /*0076*/ 	.short	0x0064
        /*0078*/ 	.byte	0x00, 0xf0, 0x11, 0x00


	//----- nvinfo : EIATTR_KPARAM_INFO
	.align		4
.L_22:
        /*007c*/ 	.byte	0x04, 0x17
        /*007e*/ 	.short	(.L_24 - .L_23)
.L_23:
        /*0080*/ 	.word	0x00000000
        /*0084*/ 	.short	0x0013
        /*0086*/ 	.short	0x0060
        /*0088*/ 	.byte	0x00, 0xf0, 0x11, 0x00


	//----- nvinfo : EIATTR_KPARAM_INFO
	.align		4
.L_24:
        /*008c*/ 	.byte	0x04, 0x17
        /*008e*/ 	.short	(.L_26 - .L_25)
.L_25:
        /*0090*/ 	.word	0x00000000
        /*0094*/ 	.short	0x0012
        /*0096*/ 	.short	0x005c
        /*0098*/ 	.byte	0x00, 0xf0, 0x11, 0x00


	//----- nvinfo : EIATTR_KPARAM_INFO
	.align		4
.L_26:
        /*009c*/ 	.byte	0x04, 0x17
        /*009e*/ 	.short	(.L_28 - .L_27)
.L_27:
        /*00a0*/ 	.word	0x00000000
        /*00a4*/ 	.short	0x0011
        /*00a6*/ 	.short	0x0058
        /*00a8*/ 	.byte	0x00, 0xf0, 0x11, 0x00


	//----- nvinfo : EIATTR_KPARAM_INFO
	.align		4
.L_28:
        /*00ac*/ 	.byte	0x04, 0x17
        /*00ae*/ 	.short	(.L_30 - .L_29)
.L_29:
        /*00b0*/ 	.word	0x00000000
        /*00b4*/ 	.short	0x0010
        /*00b6*/ 	.short	0x0054
        /*00b8*/ 	.byte	0x00, 0xf0, 0x11, 0x00


	//----- nvinfo : EIATTR_KPARAM_INFO
	.align		4
.L_30:
        /*00bc*/ 	.byte	0x04, 0x17
        /*00be*/ 	.short	(.L_32 - .L_31)
.L_31:
        /*00c0*/ 	.word	0x00000000
        /*00c4*/ 	.short	0x000f
        /*00c6*/ 	.short	0x0050
        /*00c8*/ 	.byte	0x00, 0xf0, 0x11, 0x00


	//----- nvinfo : EIATTR_KPARAM_INFO
	.align		4
.L_32:
        /*00cc*/ 	.byte	0x04, 0x17
        /*00ce*/ 	.short	(.L_34 - .L_33)
.L_33:
        /*00d0*/ 	.word	0x00000000
        /*00d4*/ 	.short	0x000e
        /*00d6*/ 	.short	0x004c
        /*00d8*/ 	.byte	0x00, 0xf0, 0x11, 0x00


	//----- nvinfo : EIATTR_KPARAM_INFO
	.align		4
.L_34:
        /*00dc*/ 	.byte	0x04, 0x17
        /*00de*/ 	.short	(.L_36 - .L_35)
.L_35:
        /*00e0*/ 	.word	0x00000000
        /*00e4*/ 	.short	0x000d
        /*00e6*/ 	.short	0x0048
        /*00e8*/ 	.byte	0x00, 0xf0, 0x11, 0x00


	//----- nvinfo : EIATTR_KPARAM_INFO
	.align		4
.L_36:
        /*00ec*/ 	.byte	0x04, 0x17
        /*00ee*/ 	.short	(.L_38 - .L_37)
.L_37:
        /*00f0*/ 	.word	0x00000000
        /*00f4*/ 	.short	0x000c
        /*00f6*/ 	.short	0x0044
        /*00f8*/ 	.byte	0x00, 0xf0, 0x11, 0x00


	//----- nvinfo : EIATTR_KPARAM_INFO
	.align		4
.L_38:
        /*00fc*/ 	.byte	0x04, 0x17
        /*00fe*/ 	.short	(.L_40 - .L_39)
.L_39:
        /*0100*/ 	.word	0x00000000
        /*0104*/ 	.short	0x000b
        /*0106*/ 	.short	0x0040
        /*0108*/ 	.byte	0x00, 0xf0, 0x11, 0x00


	//----- nvinfo : EIATTR_KPARAM_INFO
	.align		4
.L_40:
        /*010c*/ 	.byte	0x04, 0x17
        /*010e*/ 	.short	(.L_42 - .L_41)
.L_41:
        /*0110*/ 	.word	0x00000000
        /*0114*/ 	.short	0x000a
        /*0116*/ 	.short	0x003c
        /*0118*/ 	.byte	0x00, 0xf0, 0x11, 0x00


	//----- nvinfo : EIATTR_KPARAM_INFO
	.align		4
.L_42:
        /*011c*/ 	.byte	0x04, 0x17
        /*011e*/ 	.short	(.L_44 - .L_43)
.L_43:
        /*0120*/ 	.word	0x00000000
        /*0124*/ 	.short	0x0009
        /*0126*/ 	.short	0x0038
        /*0128*/ 	.byte	0x00, 0xf0, 0x11, 0x00


	//----- nvinfo : EIATTR_KPARAM_INFO
	.align		4
.L_44:
        /*012c*/ 	.byte	0x04, 0x17
        /*012e*/ 	.short	(.L_46 - .L_45)
.L_45:
        /*0130*/ 	.word	0x00000000
        /*0134*/ 	.short	0x0008
        /*0136*/ 	.short	0x0034
        /*0138*/ 	.byte	0x00, 0xf0, 0x11, 0x00


	//----- nvinfo : EIATTR_KPARAM_INFO
	.align		4
.L_46:
        /*013c*/ 	.byte	0x04, 0x17
        /*013e*/ 	.short	(.L_48 - .L_47)
.L_47:
        /*0140*/ 	.word	0x00000000
        /*0144*/ 	.short	0x0007
        /*0146*/ 	.short	0x0030
        /*0148*/ 	.byte	0x00, 0xf0, 0x11, 0x00


	//----- nvinfo : EIATTR_KPARAM_INFO
	.align		4
.L_48:
        /*014c*/ 	.byte	0x04, 0x17
        /*014e*/ 	.short	(.L_50 - .L_49)
.L_49:
        /*0150*/ 	.word	0x00000000
        /*0154*/ 	.short	0x0006
        /*0156*/ 	.short	0x002c
        /*0158*/ 	.byte	0x00, 0xf0, 0x11, 0x00


	//----- nvinfo : EIATTR_KPARAM_INFO
	.align		4
.L_50:
        /*015c*/ 	.byte	0x04, 0x17
        /*015e*/ 	.short	(.L_52 - .L_51)
.L_51:
        /*0160*/ 	.word	0x00000000
        /*0164*/ 	.short	0x0005
        /*0166*/ 	.short	0x0028
        /*0168*/ 	.byte	0x00, 0xf0, 0x11, 0x00


	//----- nvinfo : EIATTR_KPARAM_INFO
	.align		4
.L_52:
        /*016c*/ 	.byte	0x04, 0x17
        /*016e*/ 	.short	(.L_54 - .L_53)
.L_53:
        /*0170*/ 	.word	0x00000000
        /*0174*/ 	.short	0x0004
        /*0176*/ 	.short	0x0020
        /*0178*/ 	.byte	0x00, 0xf4, 0x21, 0x00


	//----- nvinfo : EIATTR_KPARAM_INFO
	.align		4
.L_54:
        /*017c*/ 	.byte	0x04, 0x17
        /*017e*/ 	.short	(.L_56 - .L_55)
.L_55:
        /*0180*/ 	.word	0x00000000
        /*0184*/ 	.short	0x0003
        /*0186*/ 	.short	0x0018
        /*0188*/ 	.byte	0x00, 0xf4, 0x21, 0x00


	//----- nvinfo : EIATTR_KPARAM_INFO
	.align		4
.L_56:
        /*018c*/ 	.byte	0x04, 0x17
        /*018e*/ 	.short	(.L_58 - .L_57)
.L_57:
        /*0190*/ 	.word	0x00000000
        /*0194*/ 	.short	0x0002
        /*0196*/ 	.short	0x0010
        /*0198*/ 	.byte	0x00, 0xf4, 0x21, 0x00


	//----- nvinfo : EIATTR_KPARAM_INFO
	.align		4
.L_58:
        /*019c*/ 	.byte	0x04, 0x17
        /*019e*/ 	.short	(.L_60 - .L_59)
.L_59:
        /*01a0*/ 	.word	0x00000000
        /*01a4*/ 	.short	0x0001
        /*01a6*/ 	.short	0x0008
        /*01a8*/ 	.byte	0x00, 0xf4, 0x21, 0x00


	//----- nvinfo : EIATTR_KPARAM_INFO
	.align		4
.L_60:
        /*01ac*/ 	.byte	0x04, 0x17
        /*01ae*/ 	.short	(.L_62 - .L_61)
.L_61:
        /*01b0*/ 	.word	0x00000000
        /*01b4*/ 	.short	0x0000
        /*01b6*/ 	.short	0x0000
        /*01b8*/ 	.byte	0x00, 0xf4, 0x21, 0x00


	//----- nvinfo : EIATTR_MAXREG_COUNT
	.align		4
.L_62:
        /*01bc*/ 	.byte	0x03, 0x1b
        /*01be*/ 	.short	0x00ff


	//----- nvinfo : EIATTR_NUM_BARRIERS
	.align		4
        /*01c0*/ 	.byte	0x02, 0x4c
        /*01c2*/ 	.byte	0x01
	.zero		1


	//----- nvinfo : EIATTR_MERCURY_ISA_VERSION
	.align		4
        /*01c4*/ 	.byte	0x03, 0x5f
        /*01c6*/ 	.short	0x0000


	//----- nvinfo : EIATTR_COOP_GROUP_MASK_REGIDS
	.align		4
        /*01c8*/ 	.byte	0x04, 0x29
        /*01ca*/ 	.short	(.L_64 - .L_63)


	//   ....[0]....
.L_63:
        /*01cc*/ 	.word	0xffffffff


	//   ....[1]....
        /*01d0*/ 	.word	0xffffffff


	//   ....[2]....
        /*01d4*/ 	.word	0xffffffff


	//   ....[3]....
        /*01d8*/ 	.word	0xffffffff


	//   ....[4]....
        /*01dc*/ 	.word	0xffffffff


	//   ....[5]....
        /*01e0*/ 	.word	0xffffffff


	//   ....[6]....
        /*01e4*/ 	.word	0xffffffff


	//   ....[7]....
        /*01e8*/ 	.word	0xffffffff


	//----- nvinfo : EIATTR_COOP_GROUP_INSTR_OFFSETS
	.align		4
.L_64:
        /*01ec*/ 	.byte	0x04, 0x28
        /*01ee*/ 	.short	(.L_66 - .L_65)


	//   ....[0]....
.L_65:
        /*01f0*/ 	.word	0x00001f30


	//   ....[1]....
        /*01f4*/ 	.word	0x00001f50


	//   ....[2]....
        /*01f8*/ 	.word	0x00001f70


	//   ....[3]....
        /*01fc*/ 	.word	0x00001f90


	//   ....[4]....
        /*0200*/ 	.word	0x000027f0


	//   ....[5]....
        /*0204*/ 	.word	0x00002800


	//   ....[6]....
        /*0208*/ 	.word	0x000028a0


	//   ....[7]....
        /*020c*/ 	.word	0x000028c0


	//----- nvinfo : EIATTR_EXIT_INSTR_OFFSETS
	.align		4
.L_66:
        /*0210*/ 	.byte	0x04, 0x1c
        /*0212*/ 	.short	(.L_68 - .L_67)


	//   ....[0]....
.L_67:
        /*0214*/ 	.word	0x00004280


	//   ....[1]....
        /*0218*/ 	.word	0x00004320


	//----- nvinfo : EIATTR_REQNTID
	.align		4
.L_68:
        /*021c*/ 	.byte	0x04, 0x10
        /*021e*/ 	.short	(.L_70 - .L_69)
.L_69:
        /*0220*/ 	.word	0x00000100
        /*0224*/ 	.word	0x00000001
        /*0228*/ 	.word	0x00000001
.L_70:


//--------------------- .nv.callgraph             --------------------------
	.section	.nv.callgraph,"",@"SHT_CUDA_CALLGRAPH"
	.align	4
	.sectionentsize	8
	.align		4
        /*0000*/ 	.word	0x00000000
	.align		4
        /*0004*/ 	.word	0xffffffff
	.align		4
        /*0008*/ 	.word	0x00000000
	.align		4
        /*000c*/ 	.word	0xfffffffe
	.align		4
        /*0010*/ 	.word	0x00000000
	.align		4
        /*0014*/ 	.word	0xfffffffd
	.align		4
        /*0018*/ 	.word	0x00000000
	.align		4
        /*001c*/ 	.word	0xfffffffc


//--------------------- .nv.rel.action            --------------------------
	.section	.nv.rel.action,"",@"SHT_CUDA_RELOCINFO"
	.align	8
	.sectionentsize	8
        /*0000*/ 	.byte	0x73, 0x00, 0x00, 0x00, 0x00, 0x00, 0x00, 0x00, 0x00, 0x00, 0x00, 0x11, 0x25, 0x00, 0x05, 0x36


//--------------------- .nv.constant4             --------------------------
	.section	.nv.constant4,"a",@progbits
	.align	8
	.align		8
.nv.constant4:
        /*0000*/ 	.dword	_$_str


//--------------------- .nv.constant0.attn_fwd    --------------------------
	.section	.nv.constant0.attn_fwd,"a",@progbits
	.sectionflags	@""
	.align	4
.nv.constant0.attn_fwd:
	.zero		488


//--------------------- .text.attn_fwd            --------------------------
	.section	.text.attn_fwd,"ax",@progbits
	.sectioninfo	@"SHI_REGISTERS=128"
	.align	128
        .global         attn_fwd
        .type           attn_fwd,@function
        .size           attn_fwd,(.L_x_4 - attn_fwd)
        .other          attn_fwd,@"STO_CUDA_ENTRY STV_DEFAULT"
attn_fwd:
.text.attn_fwd:
[----:B------:R-:W-:Y:S02]  /*0000*/  IMAD.MOV.U32 R1, RZ, RZ, c[0x0][0x28] ;  /* 0x00000a00ff017624 */ /* 0x000fe400078e00ff */
[----:B------:R-:W0:Y:S01]  /*0010*/  S2R R3, SR_CTAID.X ;  /* 0x0000000000037919 */ /* 0x000e220000002500 */
[----:B------:R-:W-:Y:S01]  /*0020*/  IMAD.MOV.U32 R5, RZ, RZ, c[0x0][0x198] ;  /* 0x00006600ff057624 */ /* 0x000fe200078e00ff */
[----:B------:R-:W-:Y:S02]  /*0030*/  ULDC.64 UR6, c[0x0][0x118] ;  /* 0x0000460000067ab9 */ /* 0x000fe40000000a00 */
[----:B------:R-:W1:Y:S04]  /*0040*/  S2R R76, SR_TID.X ;  /* 0x00000000004c7919 */ /* 0x000e680000002100 */
[----:B------:R-:W2:Y:S01]  /*0050*/  S2R R77, SR_CTAID.Y ;  /* 0x00000000004d7919 */ /* 0x000ea20000002600 */
[----:B0-----:R-:W-:Y:S01]  /*0060*/  IMAD.SHL.U32 R3, R3, 0x80, RZ ;  /* 0x0000008003037824 */ /* 0x001fe200078e00ff */
[----:B-1----:R-:W-:-:S04]  /*0070*/  SHF.R.U32.HI R2, RZ, 0x7, R76 ;  /* 0x00000007ff027819 */ /* 0x002fc8000001164c */
[----:B------:R-:W-:Y:S01]  /*0080*/  LOP3.LUT R125, R3, 0x7f, R76, 0xf8, !PT ;  /* 0x0000007f037d7812 */ /* 0x000fe200078ef84c */
[----:B--2---:R-:W-:Y:S01]  /*0090*/  IMAD R0, R77, c[0x0][0x190], RZ ;  /* 0x000064004d007a24 */ /* 0x004fe200078e02ff */
[----:B------:R-:W-:-:S03]  /*00a0*/  SGXT.U32 R6, R2, 0x1 ;  /* 0x000000010206781a */ /* 0x000fc60000000000 */
[----:B------:R-:W-:Y:S02]  /*00b0*/  IMAD R4, R125, c[0x0][0x194], RZ ;  /* 0x000065007d047a24 */ /* 0x000fe400078e02ff */
[----:B------:R-:W-:Y:S02]  /*00c0*/  IMAD.SHL.U32 R2, R0, 0x2, RZ ;  /* 0x0000000200027824 */ /* 0x000fe400078e00ff */
[----:B------:R-:W-:Y:S01]  /*00d0*/  IMAD R11, R6, c[0x0][0x198], RZ ;  /* 0x00006600060b7a24 */ /* 0x000fe200078e02ff */
[----:B------:R-:W-:Y:S01]  /*00e0*/  SHF.L.U32 R7, R4, 0x1, RZ ;  /* 0x0000000104077819 */ /* 0x000fe200000006ff */
[----:B------:R-:W-:-:S03]  /*00f0*/  IMAD.HI R0, R0, 0x2, RZ ;  /* 0x0000000200007827 */ /* 0x000fc600078e02ff */
[----:B------:R-:W-:Y:S01]  /*0100*/  IADD3 R2, P0, P1, R7, c[0x0][0x160], R2 ;  /* 0x0000580007027a10 */ /* 0x000fe2000791e002 */
[----:B------:R-:W-:Y:S02]  /*0110*/  IMAD R7, R5, 0x2, R11 ;  /* 0x0000000205077824 */ /* 0x000fe400078e020b */
[----:B------:R-:W-:-:S04]  /*0120*/  IMAD.HI R9, R4, 0x2, RZ ;  /* 0x0000000204097827 */ /* 0x000fc800078e02ff */
[----:B------:R-:W-:Y:S01]  /*0130*/  IMAD R13, R5, 0x2, R7 ;  /* 0x00000002050d7824 */ /* 0x000fe200078e0207 */
[----:B------:R-:W-:Y:S02]  /*0140*/  IADD3.X R0, R9, c[0x0][0x164], R0, P0, P1 ;  /* 0x0000590009007a10 */ /* 0x000fe400007e2400 */
[-C--:B------:R-:W-:Y:S01]  /*0150*/  LEA R8, P0, R11, R2.reuse, 0x1 ;  /* 0x000000020b087211 */ /* 0x080fe200078008ff */
[----:B------:R-:W-:Y:S01]  /*0160*/  IMAD R15, R5, 0x2, R13 ;  /* 0x00000002050f7824 */ /* 0x000fe200078e020d */
[----:B------:R-:W-:Y:S02]  /*0170*/  LEA R10, P1, R7, R2, 0x1 ;  /* 0x00000002070a7211 */ /* 0x000fe400078208ff */
[----:B------:R-:W-:Y:S01]  /*0180*/  LEA.HI.X.SX32 R9, R11, R0, 0x1, P0 ;  /* 0x000000000b097211 */ /* 0x000fe200000f0eff */
[----:B------:R-:W-:Y:S01]  /*0190*/  IMAD R17, R5, 0x2, R15 ;  /* 0x0000000205117824 */ /* 0x000fe200078e020f */
[----:B------:R-:W-:Y:S02]  /*01a0*/  LEA R12, P0, R13, R2, 0x1 ;  /* 0x000000020d0c7211 */ /* 0x000fe400078008ff */
[-C--:B------:R-:W-:Y:S01]  /*01b0*/  LEA.HI.X.SX32 R11, R7, R0.reuse, 0x1, P1 ;  /* 0x00000000070b7211 */ /* 0x080fe200008f0eff */
[----:B------:R0:W2:Y:S01]  /*01c0*/  LDG.E.U16 R4, [R8.64] ;  /* 0x0000000608047981 */ /* 0x0000a2000c1e1500 */
[----:B------:R-:W-:-:S02]  /*01d0*/  LEA.HI.X.SX32 R13, R13, R0, 0x1, P0 ;  /* 0x000000000d0d7211 */ /* 0x000fc400000f0eff */
[----:B------:R-:W-:Y:S01]  /*01e0*/  LEA R14, P0, R15, R2, 0x1 ;  /* 0x000000020f0e7211 */ /* 0x000fe200078008ff */
[----:B------:R1:W3:Y:S01]  /*01f0*/  LDG.E.U16 R6, [R10.64] ;  /* 0x000000060a067981 */ /* 0x0002e2000c1e1500 */
[----:B------:R-:W-:Y:S02]  /*0200*/  LEA R19, R5, R17, 0x1 ;  /* 0x0000001105137211 */ /* 0x000fe400078e08ff */
[----:B------:R-:W-:Y:S01]  /*0210*/  LEA.HI.X.SX32 R15, R15, R0, 0x1, P0 ;  /* 0x000000000f0f7211 */ /* 0x000fe200000f0eff */
[----:B------:R4:W5:Y:S01]  /*0220*/  LDG.E.U16 R7, [R12.64] ;  /* 0x000000060c077981 */ /* 0x000962000c1e1500 */
[-C--:B------:R-:W-:Y:S01]  /*0230*/  LEA R18, P0, R19, R2.reuse, 0x1 ;  /* 0x0000000213127211 */ /* 0x080fe200078008ff */
[----:B0-----:R-:W-:Y:S01]  /*0240*/  IMAD R9, R5, 0x2, R19 ;  /* 0x0000000205097824 */ /* 0x001fe200078e0213 */
[----:B------:R-:W-:Y:S01]  /*0250*/  LEA R16, P1, R17, R2, 0x1 ;  /* 0x0000000211107211 */ /* 0x000fe200078208ff */
[----:B------:R0:W3:Y:S01]  /*0260*/  LDG.E.U16 R8, [R14.64] ;  /* 0x000000060e087981 */ /* 0x0000e2000c1e1500 */
[----:B------:R-:W-:Y:S01]  /*0270*/  LEA.HI.X.SX32 R19, R19, R0, 0x1, P0 ;  /* 0x0000000013137211 */ /* 0x000fe200000f0eff */
[----:B------:R-:W-:Y:S01]  /*0280*/  IMAD R21, R5, 0x2, R9 ;  /* 0x0000000205157824 */ /* 0x000fe200078e0209 */
[----:B-1----:R-:W-:-:S02]  /*0290*/  LEA R10, P0, R9, R2, 0x1 ;  /* 0x00000002090a7211 */ /* 0x002fc400078008ff */
[-C--:B------:R-:W-:Y:S01]  /*02a0*/  LEA.HI.X.SX32 R17, R17, R0.reuse, 0x1, P1 ;  /* 0x0000000011117211 */ /* 0x080fe200008f0eff */
[----:B------:R1:W3:Y:S01]  /*02b0*/  LDG.E.U16 R26, [R18.64] ;  /* 0x00000006121a7981 */ /* 0x0002e2000c1e1500 */
[----:B------:R-:W-:Y:S01]  /*02c0*/  LEA.HI.X.SX32 R11, R9, R0, 0x1, P0 ;  /* 0x00000000090b7211 */ /* 0x000fe200000f0eff */
[----:B------:R-:W-:Y:S01]  /*02d0*/  IMAD R9, R5, 0x2, R21 ;  /* 0x0000000205097824 */ /* 0x000fe200078e0215 */
[-C--:B----4-:R-:W-:Y:S01]  /*02e0*/  LEA R12, P0, R21, R2.reuse, 0x1 ;  /* 0x00000002150c7211 */ /* 0x090fe200078008ff */
[----:B------:R4:W3:Y:S02]  /*02f0*/  LDG.E.U16 R24, [R16.64] ;  /* 0x0000000610187981 */ /* 0x0008e4000c1e1500 */
[----:B------:R-:W-:Y:S01]  /*0300*/  IMAD R23, R5, 0x2, R9 ;  /* 0x0000000205177824 */ /* 0x000fe200078e0209 */
[----:B------:R-:W-:Y:S01]  /*0310*/  LEA R20, P1, R9, R2, 0x1 ;  /* 0x0000000209147211 */ /* 0x000fe200078208ff */
[----:B------:R1:W5:Y:S01]  /*0320*/  LDG.E.U16 R28, [R10.64] ;  /* 0x000000060a1c7981 */ /* 0x000362000c1e1500 */
[----:B------:R-:W-:-:S02]  /*0330*/  LEA.HI.X.SX32 R13, R21, R0, 0x1, P0 ;  /* 0x00000000150d7211 */ /* 0x000fc400000f0eff */
[----:B------:R-:W-:Y:S02]  /*0340*/  LEA.HI.X.SX32 R21, R9, R0, 0x1, P1 ;  /* 0x0000000009157211 */ /* 0x000fe400008f0eff */
[----:B0-----:R-:W-:Y:S01]  /*0350*/  LEA R14, P0, R23, R2, 0x1 ;  /* 0x00000002170e7211 */ /* 0x001fe200078008ff */
[----:B------:R0:W5:Y:S01]  /*0360*/  LDG.E.U16 R30, [R12.64] ;  /* 0x000000060c1e7981 */ /* 0x000162000c1e1500 */
[----:B------:R-:W-:Y:S02]  /*0370*/  LEA R9, R5, R23, 0x1 ;  /* 0x0000001705097211 */ /* 0x000fe400078e08ff */
[----:B------:R-:W-:Y:S01]  /*0380*/  LEA.HI.X.SX32 R15, R23, R0, 0x1, P0 ;  /* 0x00000000170f7211 */ /* 0x000fe200000f0eff */
[----:B------:R0:W5:Y:S01]  /*0390*/  LDG.E.U16 R31, [R20.64] ;  /* 0x00000006141f7981 */ /* 0x000162000c1e1500 */
[----:B----4-:R-:W-:Y:S01]  /*03a0*/  LEA R16, P0, R9, R2, 0x1 ;  /* 0x0000000209107211 */ /* 0x010fe200078008ff */
[----:B-1----:R-:W-:Y:S02]  /*03b0*/  IMAD R19, R5, 0x2, R9 ;  /* 0x0000000205137824 */ /* 0x002fe400078e0209 */
[----:B------:R1:W4:Y:S01]  /*03c0*/  LDG.E.U16 R32, [R14.64] ;  /* 0x000000060e207981 */ /* 0x000322000c1e1500 */
[----:B------:R-:W-:Y:S01]  /*03d0*/  LEA.HI.X.SX32 R17, R9, R0, 0x1, P0 ;  /* 0x0000000009117211 */ /* 0x000fe200000f0eff */
[----:B------:R-:W-:Y:S01]  /*03e0*/  IMAD R9, R5, 0x2, R19 ;  /* 0x0000000205097824 */ /* 0x000fe200078e0213 */
[----:B------:R-:W-:-:S03]  /*03f0*/  LEA R10, P0, R19, R2, 0x1 ;  /* 0x00000002130a7211 */ /* 0x000fc600078008ff */
[----:B------:R-:W-:Y:S01]  /*0400*/  IMAD R23, R5, 0x2, R9 ;  /* 0x0000000205177824 */ /* 0x000fe200078e0209 */
[----:B------:R-:W-:Y:S01]  /*0410*/  LEA R18, P1, R9, R2, 0x1 ;  /* 0x0000000209127211 */ /* 0x000fe200078208ff */
[----:B------:R1:W4:Y:S01]  /*0420*/  LDG.E.U16 R33, [R16.64] ;  /* 0x0000000610217981 */ /* 0x000322000c1e1500 */
[-C--:B------:R-:W-:Y:S02]  /*0430*/  LEA.HI.X.SX32 R11, R19, R0.reuse, 0x1, P0 ;  /* 0x00000000130b7211 */ /* 0x080fe400000f0eff */
[----:B------:R-:W-:Y:S01]  /*0440*/  LEA.HI.X.SX32 R19, R9, R0, 0x1, P1 ;  /* 0x0000000009137211 */ /* 0x000fe200008f0eff */
[----:B------:R-:W-:Y:S01]  /*0450*/  IMAD R9, R5, 0x2, R23 ;  /* 0x0000000205097824 */ /* 0x000fe200078e0217 */
[----:B0-----:R-:W-:Y:S01]  /*0460*/  LEA R12, P0, R23, R2, 0x1 ;  /* 0x00000002170c7211 */ /* 0x001fe200078008ff */
[----:B------:R0:W4:Y:S03]  /*0470*/  LDG.E.U16 R34, [R10.64] ;  /* 0x000000060a227981 */ /* 0x000126000c1e1500 */
[----:B------:R-:W-:Y:S01]  /*0480*/  LEA R21, R5, R9, 0x1 ;  /* 0x0000000905157211 */ /* 0x000fe200078e08ff */
[----:B------:R0:W4:Y:S01]  /*0490*/  LDG.E.U16 R35, [R18.64] ;  /* 0x0000000612237981 */ /* 0x000122000c1e1500 */
[----:B------:R-:W-:-:S02]  /*04a0*/  LEA.HI.X.SX32 R13, R23, R0, 0x1, P0 ;  /* 0x00000000170d7211 */ /* 0x000fc400000f0eff */
[----:B-1----:R-:W-:Y:S01]  /*04b0*/  LEA R14, P0, R9, R2, 0x1 ;  /* 0x00000002090e7211 */ /* 0x002fe200078008ff */
[----:B------:R-:W-:Y:S02]  /*04c0*/  IMAD R23, R5, 0x2, R21 ;  /* 0x0000000205177824 */ /* 0x000fe400078e0215 */
[----:B------:R1:W4:Y:S01]  /*04d0*/  LDG.E.U16 R36, [R12.64] ;  /* 0x000000060c247981 */ /* 0x000322000c1e1500 */
[----:B------:R-:W-:Y:S01]  /*04e0*/  LEA.HI.X.SX32 R15, R9, R0, 0x1, P0 ;  /* 0x00000000090f7211 */ /* 0x000fe200000f0eff */
[----:B------:R-:W-:-:S04]  /*04f0*/  IMAD R9, R5, 0x2, R23 ;  /* 0x0000000205097824 */ /* 0x000fc800078e0217 */
[----:B------:R-:W-:Y:S01]  /*0500*/  IMAD R25, R5, 0x2, R9 ;  /* 0x0000000205197824 */ /* 0x000fe200078e0209 */
[----:B------:R-:W-:Y:S01]  /*0510*/  LEA R16, P0, R21, R2, 0x1 ;  /* 0x0000000215107211 */ /* 0x000fe200078008ff */
[----:B------:R1:W4:Y:S02]  /*0520*/  LDG.E.U16 R37, [R14.64] ;  /* 0x000000060e257981 */ /* 0x000324000c1e1500 */
[----:B------:R-:W-:Y:S01]  /*0530*/  IMAD R27, R5, 0x2, R25 ;  /* 0x00000002051b7824 */ /* 0x000fe200078e0219 */
[----:B------:R-:W-:Y:S02]  /*0540*/  LEA.HI.X.SX32 R17, R21, R0, 0x1, P0 ;  /* 0x0000000015117211 */ /* 0x000fe400000f0eff */
[-C--:B0-----:R-:W-:Y:S02]  /*0550*/  LEA R10, P0, R9, R2.reuse, 0x1 ;  /* 0x00000002090a7211 */ /* 0x081fe400078008ff */
[----:B------:R-:W-:Y:S01]  /*0560*/  LEA R19, R5, R27, 0x1 ;  /* 0x0000001b05137211 */ /* 0x000fe200078e08ff */
[----:B------:R0:W4:Y:S01]  /*0570*/  LDG.E.U16 R38, [R16.64] ;  /* 0x0000000610267981 */ /* 0x000122000c1e1500 */
[----:B------:R-:W-:-:S02]  /*0580*/  LEA R20, P1, R23, R2, 0x1 ;  /* 0x0000000217147211 */ /* 0x000fc400078208ff */
[-C--:B------:R-:W-:Y:S01]  /*0590*/  LEA.HI.X.SX32 R11, R9, R0.reuse, 0x1, P0 ;  /* 0x00000000090b7211 */ /* 0x080fe200000f0eff */
[----:B------:R-:W-:Y:S01]  /*05a0*/  IMAD R9, R5, 0x2, R19 ;  /* 0x0000000205097824 */ /* 0x000fe200078e0213 */
[----:B------:R-:W-:Y:S02]  /*05b0*/  LEA.HI.X.SX32 R21, R23, R0, 0x1, P1 ;  /* 0x0000000017157211 */ /* 0x000fe400008f0eff */
[----:B-1----:R-:W-:Y:S01]  /*05c0*/  LEA R12, P0, R25, R2, 0x1 ;  /* 0x00000002190c7211 */ /* 0x002fe200078008ff */
[----:B------:R-:W-:Y:S01]  /*05d0*/  IMAD R23, R5, 0x2, R9 ;  /* 0x0000000205177824 */ /* 0x000fe200078e0209 */
[----:B------:R1:W4:Y:S02]  /*05e0*/  LDG.E.U16 R40, [R10.64] ;  /* 0x000000060a287981 */ /* 0x000324000c1e1500 */
[----:B------:R-:W-:Y:S01]  /*05f0*/  LEA.HI.X.SX32 R13, R25, R0, 0x1, P0 ;  /* 0x00000000190d7211 */ /* 0x000fe200000f0eff */
[----:B------:R-:W-:Y:S01]  /*0600*/  IMAD R25, R5, 0x2, R23 ;  /* 0x0000000205197824 */ /* 0x000fe200078e0217 */
[----:B------:R0:W4:Y:S01]  /*0610*/  LDG.E.U16 R39, [R20.64] ;  /* 0x0000000614277981 */ /* 0x000122000c1e1500 */
[----:B------:R-:W-:-:S02]  /*0620*/  LEA R14, P0, R9, R2, 0x1 ;  /* 0x00000002090e7211 */ /* 0x000fc400078008ff */
[----:B------:R-:W-:Y:S01]  /*0630*/  LEA R18, P1, R19, R2, 0x1 ;  /* 0x0000000213127211 */ /* 0x000fe200078208ff */
[----:B------:R1:W4:Y:S01]  /*0640*/  LDG.E.U16 R41, [R12.64] ;  /* 0x000000060c297981 */ /* 0x000322000c1e1500 */
[-C--:B------:R-:W-:Y:S01]  /*0650*/  LEA.HI.X.SX32 R15, R9, R0.reuse, 0x1, P0 ;  /* 0x00000000090f7211 */ /* 0x080fe200000f0eff */
[----:B0-----:R-:W-:Y:S01]  /*0660*/  IMAD R21, R5, 0x2, R25 ;  /* 0x0000000205157824 */ /* 0x001fe200078e0219 */
[----:B------:R-:W-:-:S03]  /*0670*/  LEA.HI.X.SX32 R19, R19, R0, 0x1, P1 ;  /* 0x0000000013137211 */ /* 0x000fc600008f0eff */
[----:B------:R0:W4:Y:S01]  /*0680*/  LDG.E.U16 R43, [R14.64] ;  /* 0x000000060e2b7981 */ /* 0x000122000c1e1500 */
[----:B------:R-:W-:-:S03]  /*0690*/  LEA R9, R5, R21, 0x1 ;  /* 0x0000001505097211 */ /* 0x000fc600078e08ff */
[----:B------:R0:W4:Y:S02]  /*06a0*/  LDG.E.U16 R42, [R18.64] ;  /* 0x00000006122a7981 */ /* 0x000124000c1e1500 */
[----:B-1----:R-:W-:Y:S01]  /*06b0*/  IMAD R11, R5, 0x2, R9 ;  /* 0x00000002050b7824 */ /* 0x002fe200078e0209 */
[----:B------:R-:W-:-:S03]  /*06c0*/  LEA R16, P0, R23, R2, 0x1 ;  /* 0x0000000217107211 */ /* 0x000fc600078008ff */
[----:B------:R-:W-:Y:S01]  /*06d0*/  IMAD R29, R5, 0x2, R11 ;  /* 0x00000002051d7824 */ /* 0x000fe200078e020b */
[----:B------:R-:W-:Y:S02]  /*06e0*/  LEA R20, P1, R21, R2, 0x1 ;  /* 0x0000000215147211 */ /* 0x000fe400078208ff */
[----:B------:R-:W-:Y:S01]  /*06f0*/  LEA.HI.X.SX32 R17, R23, R0, 0x1, P0 ;  /* 0x0000000017117211 */ /* 0x000fe200000f0eff */
[----:B0-----:R-:W-:Y:S01]  /*0700*/  IMAD R19, R5, 0x2, R29 ;  /* 0x0000000205137824 */ /* 0x001fe200078e021d */
[----:B------:R-:W-:Y:S02]  /*0710*/  LEA R12, P0, R9, R2, 0x1 ;  /* 0x00000002090c7211 */ /* 0x000fe400078008ff */
[-C--:B------:R-:W-:Y:S01]  /*0720*/  LEA.HI.X.SX32 R21, R21, R0.reuse, 0x1, P1 ;  /* 0x0000000015157211 */ /* 0x080fe200008f0eff */
[----:B------:R0:W4:Y:S01]  /*0730*/  LDG.E.U16 R44, [R16.64] ;  /* 0x00000006102c7981 */ /* 0x000122000c1e1500 */
[----:B------:R-:W-:Y:S01]  /*0740*/  LEA.HI.X.SX32 R13, R9, R0, 0x1, P0 ;  /* 0x00000000090d7211 */ /* 0x000fe200000f0eff */
[----:B------:R-:W-:Y:S01]  /*0750*/  IMAD R9, R5, 0x2, R19 ;  /* 0x0000000205097824 */ /* 0x000fe200078e0213 */
[-C--:B------:R-:W-:Y:S01]  /*0760*/  LEA R22, P1, R19, R2.reuse, 0x1 ;  /* 0x0000000213167211 */ /* 0x080fe200078208ff */
[----:B------:R1:W4:Y:S01]  /*0770*/  LDG.E.U16 R45, [R20.64] ;  /* 0x00000006142d7981 */ /* 0x000322000c1e1500 */
[----:B------:R-:W-:-:S02]  /*0780*/  LEA R18, P0, R11, R2, 0x1 ;  /* 0x000000020b127211 */ /* 0x000fc400078008ff */
[-C--:B------:R-:W-:Y:S01]  /*0790*/  LEA.HI.X.SX32 R23, R19, R0.reuse, 0x1, P1 ;  /* 0x0000000013177211 */ /* 0x080fe200008f0eff */
[----:B------:R1:W4:Y:S01]  /*07a0*/  LDG.E.U16 R46, [R12.64] ;  /* 0x000000060c2e7981 */ /* 0x000322000c1e1500 */
[----:B------:R-:W-:Y:S02]  /*07b0*/  LEA.HI.X.SX32 R19, R11, R0, 0x1, P0 ;  /* 0x000000000b137211 */ /* 0x000fe400000f0eff */
[----:B------:R-:W-:Y:S01]  /*07c0*/  LEA R11, R5, R9, 0x1 ;  /* 0x00000009050b7211 */ /* 0x000fe200078e08ff */
[----:B------:R1:W4:Y:S01]  /*07d0*/  LDG.E.U16 R47, [R22.64] ;  /* 0x00000006162f7981 */ /* 0x000322000c1e1500 */
[-C--:B0-----:R-:W-:Y:S02]  /*07e0*/  LEA R16, P0, R9, R2.reuse, 0x1 ;  /* 0x0000000209107211 */ /* 0x081fe400078008ff */
[----:B-1----:R-:W-:Y:S01]  /*07f0*/  LEA R20, P1, R11, R2, 0x1 ;  /* 0x000000020b147211 */ /* 0x002fe200078208ff */
[----:B------:R-:W4:Y:S01]  /*0800*/  LDG.E.U16 R18, [R18.64] ;  /* 0x0000000612127981 */ /* 0x000f22000c1e1500 */
[----:B------:R-:W-:-:S02]  /*0810*/  LEA.HI.X.SX32 R17, R9, R0, 0x1, P0 ;  /* 0x0000000009117211 */ /* 0x000fc400000f0eff */
[----:B------:R-:W-:Y:S01]  /*0820*/  LEA R10, P0, R27, R2, 0x1 ;  /* 0x000000021b0a7211 */ /* 0x000fe200078008ff */
[----:B------:R-:W-:Y:S01]  /*0830*/  IMAD R5, R5, 0x2, R11 ;  /* 0x0000000205057824 */ /* 0x000fe200078e020b */
[-C--:B------:R-:W-:Y:S01]  /*0840*/  LEA.HI.X.SX32 R21, R11, R0.reuse, 0x1, P1 ;  /* 0x000000000b157211 */ /* 0x080fe200008f0eff */
[----:B------:R-:W4:Y:S01]  /*0850*/  LDG.E.U16 R16, [R16.64] ;  /* 0x0000000610107981 */ /* 0x000f22000c1e1500 */
[----:B------:R-:W-:Y:S02]  /*0860*/  LEA.HI.X.SX32 R11, R27, R0, 0x1, P0 ;  /* 0x000000001b0b7211 */ /* 0x000fe400000f0eff */
[-C--:B------:R-:W-:Y:S01]  /*0870*/  LEA R12, P0, R25, R2.reuse, 0x1 ;  /* 0x00000002190c7211 */ /* 0x080fe200078008ff */
[----:B------:R-:W4:Y:S01]  /*0880*/  LDG.E.U16 R20, [R20.64] ;  /* 0x0000000614147981 */ /* 0x000f22000c1e1500 */
[----:B------:R-:W-:Y:S02]  /*0890*/  LEA R14, P1, R29, R2, 0x1 ;  /* 0x000000021d0e7211 */ /* 0x000fe400078208ff */
[----:B------:R-:W-:Y:S01]  /*08a0*/  LEA.HI.X.SX32 R13, R25, R0, 0x1, P0 ;  /* 0x00000000190d7211 */ /* 0x000fe200000f0eff */
[----:B------:R-:W4:Y:S01]  /*08b0*/  LDG.E.U16 R10, [R10.64] ;  /* 0x000000060a0a7981 */ /* 0x000f22000c1e1500 */
[----:B------:R-:W-:-:S02]  /*08c0*/  LEA R22, P0, R5, R2, 0x1 ;  /* 0x0000000205167211 */ /* 0x000fc400078008ff */
[-C--:B------:R-:W-:Y:S01]  /*08d0*/  LEA.HI.X.SX32 R15, R29, R0.reuse, 0x1, P1 ;  /* 0x000000001d0f7211 */ /* 0x080fe200008f0eff */
[----:B------:R-:W4:Y:S01]  /*08e0*/  LDG.E.U16 R12, [R12.64] ;  /* 0x000000060c0c7981 */ /* 0x000f22000c1e1500 */
[----:B------:R-:W-:-:S03]  /*08f0*/  LEA.HI.X.SX32 R23, R5, R0, 0x1, P0 ;  /* 0x0000000005177211 */ /* 0x000fc600000f0eff */
[----:B------:R-:W4:Y:S04]  /*0900*/  LDG.E.U16 R14, [R14.64] ;  /* 0x000000060e0e7981 */ /* 0x000f28000c1e1500 */
[----:B------:R-:W4:Y:S01]  /*0910*/  LDG.E.U16 R22, [R22.64] ;  /* 0x0000000616167981 */ /* 0x000f22000c1e1500 */
[----:B------:R-:W-:Y:S02]  /*0920*/  LOP3.LUT R0, R76, 0x7f, RZ, 0xc0, !PT ;  /* 0x0000007f4c007812 */ /* 0x000fe400078ec0ff */
[----:B------:R-:W-:-:S03]  /*0930*/  SHF.R.S32.HI R2, RZ, 0x7, R76 ;  /* 0x00000007ff027819 */ /* 0x000fc6000001144c */
[----:B------:R-:W-:Y:S01]  /*0940*/  IMAD.SHL.U32 R5, R0, 0x2, RZ ;  /* 0x0000000200057824 */ /* 0x000fe200078e00ff */
[----:B------:R-:W-:-:S04]  /*0950*/  SGXT R2, R2, 0x1 ;  /* 0x000000010202781a */ /* 0x000fc80000000200 */
[----:B------:R-:W-:-:S04]  /*0960*/  LOP3.LUT R2, R5, 0x110, R2, 0x78, !PT ;  /* 0x0000011005027812 */ /* 0x000fc800078e7802 */
[C---:B------:R-:W-:Y:S02]  /*0970*/  LOP3.LUT R5, R2.reuse, 0x20, RZ, 0x3c, !PT ;  /* 0x0000002002057812 */ /* 0x040fe400078e3cff */
[----:B------:R-:W-:Y:S02]  /*0980*/  LOP3.LUT R9, R2, 0x60, RZ, 0x3c, !PT ;  /* 0x0000006002097812 */ /* 0x000fe400078e3cff */
[----:B------:R-:W-:-:S04]  /*0990*/  IADD3 R78, R3, 0x80, RZ ;  /* 0x00000080034e7810 */ /* 0x000fc80007ffe0ff */
[----:B------:R-:W-:Y:S01]  /*09a0*/  ISETP.GE.AND P0, PT, R78, 0x1, PT ;  /* 0x000000014e00780c */ /* 0x000fe20003f06270 */
[----:B------:R-:W-:Y:S01]  /*09b0*/  IMAD.MOV.U32 R0, RZ, RZ, -0x800000 ;  /* 0xff800000ff007424 */ /* 0x000fe200078e00ff */
[----:B------:R-:W-:Y:S01]  /*09c0*/  MOV R90, 0x3f800000 ;  /* 0x3f800000005a7802 */ /* 0x000fe20000000f00 */
[----:B------:R-:W-:Y:S01]  /*09d0*/  IMAD.MOV.U32 R91, RZ, RZ, 0x3f800000 ;  /* 0x3f800000ff5b7424 */ /* 0x000fe200078e00ff */
[----:B------:R-:W-:Y:S01]  /*09e0*/  CS2R R72, SRZ ;  /* 0x0000000000487805 */ /* 0x000fe2000001ff00 */
        /* <DEDUP_REMOVED lines=13> */
[----:B--2---:R0:W-:Y:S02]  /*0ac0*/  STS.U16 [R2], R4 ;  /* 0x0000000402007388 */ /* 0x0041e40000000400 */
[----:B0-----:R-:W-:-:S02]  /*0ad0*/  LOP3.LUT R4, R2, 0x40, RZ, 0x3c, !PT ;  /* 0x0000004002047812 */ /* 0x001fc400078e3cff */
[----:B---3--:R-:W-:Y:S04]  /*0ae0*/  STS.U16 [R2+0x800], R24 ;  /* 0x0008001802007388 */ /* 0x008fe80000000400 */
[----:B-----5:R-:W-:Y:S04]  /*0af0*/  STS.U16 [R2+0x1000], R31 ;  /* 0x0010001f02007388 */ /* 0x020fe80000000400 */
[----:B----4-:R-:W-:Y:S04]  /*0b00*/  STS.U16 [R2+0x1800], R35 ;  /* 0x0018002302007388 */ /* 0x010fe80000000400 */
[----:B------:R-:W-:Y:S04]  /*0b10*/  STS.U16 [R2+0x2000], R39 ;  /* 0x0020002702007388 */ /* 0x000fe80000000400 */
[----:B------:R-:W-:Y:S04]  /*0b20*/  STS.U16 [R2+0x2800], R42 ;  /* 0x0028002a02007388 */ /* 0x000fe80000000400 */
[----:B------:R-:W-:Y:S04]  /*0b30*/  STS.U16 [R2+0x3000], R45 ;  /* 0x0030002d02007388 */ /* 0x000fe80000000400 */
[----:B------:R0:W-:Y:S04]  /*0b40*/  STS.U16 [R2+0x3800], R47 ;  /* 0x0038002f02007388 */ /* 0x0001e80000000400 */
[----:B------:R-:W-:Y:S04]  /*0b50*/  STS.U16 [R5+0x200], R6 ;  /* 0x0002000605007388 */ /* 0x000fe80000000400 */
        /* <DEDUP_REMOVED lines=11> */
[----:B------:R1:W-:Y:S04]  /*0c10*/  STS.U16 [R4+0x2400], R41 ;  /* 0x0024002904007388 */ /* 0x0003e80000000400 */
[----:B------:R-:W-:Y:S04]  /*0c20*/  STS.U16 [R4+0x2c00], R44 ;  /* 0x002c002c04007388 */ /* 0x000fe80000000400 */
[----:B------:R-:W-:Y:S04]  /*0c30*/  STS.U16 [R4+0x3400], R18 ;  /* 0x0034001204007388 */ /* 0x000fe80000000400 */
[----:B------:R2:W-:Y:S04]  /*0c40*/  STS.U16 [R4+0x3c00], R20 ;  /* 0x003c001404007388 */ /* 0x0005e80000000400 */
[----:B------:R3:W-:Y:S04]  /*0c50*/  STS.U16 [R9+0x600], R8 ;  /* 0x0006000809007388 */ /* 0x0007e80000000400 */
[----:B------:R3:W-:Y:S04]  /*0c60*/  STS.U16 [R9+0xe00], R30 ;  /* 0x000e001e09007388 */ /* 0x0007e80000000400 */
[----:B------:R3:W-:Y:S04]  /*0c70*/  STS.U16 [R9+0x1600], R34 ;  /* 0x0016002209007388 */ /* 0x0007e80000000400 */
[----:B------:R3:W-:Y:S04]  /*0c80*/  STS.U16 [R9+0x1e00], R38 ;  /* 0x001e002609007388 */ /* 0x0007e80000000400 */
[----:B------:R3:W-:Y:S04]  /*0c90*/  STS.U16 [R9+0x2600], R10 ;  /* 0x0026000a09007388 */ /* 0x0007e80000000400 */
[----:B------:R3:W-:Y:S04]  /*0ca0*/  STS.U16 [R9+0x2e00], R12 ;  /* 0x002e000c09007388 */ /* 0x0007e80000000400 */
[----:B------:R3:W-:Y:S04]  /*0cb0*/  STS.U16 [R9+0x3600], R14 ;  /* 0x0036000e09007388 */ /* 0x0007e80000000400 */
[----:B------:R3:W-:Y:S01]  /*0cc0*/  STS.U16 [R9+0x3e00], R22 ;  /* 0x003e001609007388 */ /* 0x0007e20000000400 */
[----:B0-----:R-:W-:Y:S01]  /*0cd0*/  IMAD.MOV.U32 R2, RZ, RZ, -0x800000 ;  /* 0xff800000ff027424 */ /* 0x001fe200078e00ff */
[----:B-1----:R-:W-:Y:S01]  /*0ce0*/  CS2R R40, SRZ ;  /* 0x0000000000287805 */ /* 0x002fe2000001ff00 */
[----:B------:R-:W-:Y:S01]  /*0cf0*/  CS2R R42, SRZ ;  /* 0x00000000002a7805 */ /* 0x000fe2000001ff00 */
[C---:B--2---:R-:W-:Y:S01]  /*0d00*/  LOP3.LUT R4, R76.reuse, 0xff, RZ, 0xc0, !PT ;  /* 0x000000ff4c047812 */ /* 0x044fe200078ec0ff */
[C---:B------:R-:W-:Y:S01]  /*0d10*/  IMAD.SHL.U32 R16, R76.reuse, 0x2, RZ ;  /* 0x000000024c107824 */ /* 0x040fe200078e00ff */
[C---:B------:R-:W-:Y:S01]  /*0d20*/  LOP3.LUT R5, R76.reuse, 0xe0, RZ, 0xc0, !PT ;  /* 0x000000e04c057812 */ /* 0x040fe200078ec0ff */
[C---:B------:R-:W-:Y:S01]  /*0d30*/  IMAD.SHL.U32 R18, R76.reuse, 0x8, RZ ;  /* 0x000000084c127824 */ /* 0x040fe200078e00ff */
[----:B------:R-:W-:Y:S01]  /*0d40*/  LOP3.LUT R7, R76, 0x1c, RZ, 0xc0, !PT ;  /* 0x0000001c4c077812 */ /* 0x000fe200078ec0ff */
[----:B------:R-:W-:Y:S05]  /*0d50*/  @!P0 BRA `(.L_x_0) ;  /* 0x00001d1000008947 */ /* 0x000fea0003800000 */
[----:B------:R-:W-:Y:S01]  /*0d60*/  SHF.R.U32.HI R2, RZ, 0x1, R5 ;  /* 0x00000001ff027819 */ /* 0x000fe20000011605 */
[----:B------:R-:W-:Y:S01]  /*0d70*/  IMAD.SHL.U32 R4, R4, 0x2, RZ ;  /* 0x0000000204047824 */ /* 0x000fe200078e00ff */
[C---:B------:R-:W-:Y:S01]  /*0d80*/  LOP3.LUT R0, R76.reuse, 0xc0, RZ, 0xc0, !PT ;  /* 0x000000c04c007812 */ /* 0x040fe200078ec0ff */
[C---:B---3--:R-:W-:Y:S01]  /*0d90*/  IMAD.SHL.U32 R12, R76.reuse, 0x80, RZ ;  /* 0x000000804c0c7824 */ /* 0x048fe200078e00ff */
[----:B------:R-:W-:Y:S01]  /*0da0*/  LOP3.LUT R5, R76, 0x7, RZ, 0xc0, !PT ;  /* 0x000000074c057812 */ /* 0x000fe200078ec0ff */
[----:B------:R-:W-:Y:S01]  /*0db0*/  IMAD.MOV.U32 R19, RZ, RZ, c[0x0][0x1a4] ;  /* 0x00006900ff137624 */ /* 0x000fe200078e00ff */
[----:B------:R-:W-:Y:S01]  /*0dc0*/  LEA.HI R2, R7, R2, RZ, 0x1e ;  /* 0x0000000207027211 */ /* 0x000fe200078ff0ff */
[----:B------:R-:W-:Y:S01]  /*0dd0*/  IMAD.MOV.U32 R21, RZ, RZ, c[0x0][0x1b8] ;  /* 0x00006e00ff157624 */ /* 0x000fe200078e00ff */
[----:B------:R-:W-:Y:S01]  /*0de0*/  SHF.R.U32.HI R7, RZ, 0x2, R0 ;  /* 0x00000002ff077819 */ /* 0x000fe20000011600 */
[----:B------:R-:W-:Y:S01]  /*0df0*/  IMAD R0, R5, 0x110, RZ ;  /* 0x0000011005007824 */ /* 0x000fe200078e02ff */
[----:B------:R-:W-:Y:S01]  /*0e00*/  LOP3.LUT R6, R16, 0x10, RZ, 0xc0, !PT ;  /* 0x0000001010067812 */ /* 0x000fe200078ec0ff */
[----:B------:R-:W-:Y:S01]  /*0e10*/  IMAD.MOV.U32 R91, RZ, RZ, 0x3f800000 ;  /* 0x3f800000ff5b7424 */ /* 0x000fe200078e00ff */
[----:B------:R-:W-:Y:S01]  /*0e20*/  IADD3 R2, R3, R2, RZ ;  /* 0x0000000203027210 */ /* 0x000fe20007ffe0ff */
[----:B------:R-:W-:Y:S01]  /*0e30*/  IMAD.MOV.U32 R90, RZ, RZ, 0x3f800000 ;  /* 0x3f800000ff5a7424 */ /* 0x000fe200078e00ff */
[----:B------:R-:W-:Y:S01]  /*0e40*/  LOP3.LUT R3, R4, R7, RZ, 0x3c, !PT ;  /* 0x0000000704037212 */ /* 0x000fe200078e3cff */
[----:B------:R-:W-:Y:S01]  /*0e50*/  CS2R R72, SRZ ;  /* 0x0000000000487805 */ /* 0x000fe2000001ff00 */
[--C-:B------:R-:W-:Y:S01]  /*0e60*/  LOP3.LUT R9, R6, 0xe0, R76.reuse, 0xf8, !PT ;  /* 0x000000e006097812 */ /* 0x100fe200078ef84c */
[C---:B------:R-:W-:Y:S01]  /*0e70*/  IMAD R6, R77.reuse, c[0x0][0x1b0], RZ ;  /* 0x00006c004d067a24 */ /* 0x040fe200078e02ff */
[C---:B------:R-:W-:Y:S01]  /*0e80*/  LOP3.LUT R4, R76.reuse, 0x3f, RZ, 0xc0, !PT ;  /* 0x0000003f4c047812 */ /* 0x040fe200078ec0ff */
[----:B------:R-:W-:Y:S01]  /*0e90*/  CS2R R74, SRZ ;  /* 0x00000000004a7805 */ /* 0x000fe2000001ff00 */
[----:B------:R-:W-:Y:S01]  /*0ea0*/  LOP3.LUT R7, R76, 0x1f, RZ, 0xc0, !PT ;  /* 0x0000001f4c077812 */ /* 0x000fe200078ec0ff */
[----:B------:R-:W-:Y:S01]  /*0eb0*/  CS2R R68, SRZ ;  /* 0x0000000000447805 */ /* 0x000fe2000001ff00 */
[----:B------:R-:W-:Y:S01]  /*0ec0*/  LOP3.LUT R13, R0, R9, RZ, 0x3c, !PT ;  /* 0x00000009000d7212 */ /* 0x000fe200078e3cff */
[----:B------:R-:W-:Y:S01]  /*0ed0*/  IMAD R0, R77, c[0x0][0x1a0], RZ ;  /* 0x000068004d007a24 */ /* 0x000fe200078e02ff */
[----:B------:R-:W-:Y:S01]  /*0ee0*/  SHF.R.U32.HI R14, RZ, 0x6, R76 ;  /* 0x00000006ff0e7819 */ /* 0x000fe2000001164c */
[----:B------:R-:W-:Y:S01]  /*0ef0*/  IMAD R8, R4, c[0x0][0x1a8], RZ ;  /* 0x00006a0004087a24 */ /* 0x000fe200078e02ff */
[----:B------:R-:W-:Y:S01]  /*0f00*/  LOP3.LUT R12, R12, 0x800, RZ, 0xc0, !PT ;  /* 0x000008000c0c7812 */ /* 0x000fe200078ec0ff */
[----:B------:R-:W-:Y:S01]  /*0f10*/  IMAD R11, R7, c[0x0][0x1b4], RZ ;  /* 0x00006d00070b7a24 */ /* 0x000fe200078e02ff */
[----:B------:R-:W-:Y:S01]  /*0f20*/  CS2R R70, SRZ ;  /* 0x0000000000467805 */ /* 0x000fe2000001ff00 */
[----:B------:R-:W-:Y:S01]  /*0f30*/  IMAD.SHL.U32 R4, R0, 0x2, RZ ;  /* 0x0000000200047824 */ /* 0x000fe200078e00ff */
[----:B------:R-:W-:Y:S01]  /*0f40*/  CS2R R64, SRZ ;  /* 0x0000000000407805 */ /* 0x000fe2000001ff00 */
[----:B------:R-:W-:Y:S01]  /*0f50*/  IMAD.SHL.U32 R7, R8, 0x2, RZ ;  /* 0x0000000208077824 */ /* 0x000fe200078e00ff */
[----:B------:R-:W-:Y:S01]  /*0f60*/  SHF.L.U32 R10, R11, 0x1, RZ ;  /* 0x000000010b0a7819 */ /* 0x000fe200000006ff */
[----:B------:R-:W-:Y:S01]  /*0f70*/  IMAD.SHL.U32 R9, R6, 0x2, RZ ;  /* 0x0000000206097824 */ /* 0x000fe200078e00ff */
[----:B------:R-:W-:Y:S01]  /*0f80*/  CS2R R66, SRZ ;  /* 0x0000000000427805 */ /* 0x000fe2000001ff00 */
[----:B------:R-:W-:Y:S01]  /*0f90*/  IMAD.HI R8, R8, 0x2, RZ ;  /* 0x0000000208087827 */ /* 0x000fe200078e02ff */
[----:B------:R-:W-:Y:S01]  /*0fa0*/  IADD3 R109, P0, P1, R7, c[0x0][0x168], R4 ;  /* 0x00005a00076d7a10 */ /* 0x000fe2000791e004 */
[----:B------:R-:W-:Y:S01]  /*0fb0*/  CS2R R60, SRZ ;  /* 0x00000000003c7805 */ /* 0x000fe2000001ff00 */
[----:B------:R-:W-:Y:S01]  /*0fc0*/  SGXT.U32 R7, R14, 0x2 ;  /* 0x000000020e07781a */ /* 0x000fe20000000000 */
[----:B------:R-:W-:Y:S01]  /*0fd0*/  IMAD.IADD R4, R12, 0x1, R13 ;  /* 0x000000010c047824 */ /* 0x000fe200078e020d */
[----:B------:R-:W-:Y:S01]  /*0fe0*/  IADD3 R93, P2, P3, R10, c[0x0][0x170], R9 ;  /* 0x00005c000a5d7a10 */ /* 0x000fe20007b5e009 */
[----:B------:R-:W-:Y:S01]  /*0ff0*/  IMAD.HI R11, R11, 0x2, RZ ;  /* 0x000000020b0b7827 */ /* 0x000fe200078e02ff */
[----:B------:R-:W-:Y:S01]  /*1000*/  SHF.R.U32.HI R10, RZ, 0x5, R76 ;  /* 0x00000005ff0a7819 */ /* 0x000fe2000001164c */
[----:B------:R-:W-:Y:S01]  /*1010*/  CS2R R62, SRZ ;  /* 0x00000000003e7805 */ /* 0x000fe2000001ff00 */
[----:B------:R-:W-:Y:S01]  /*1020*/  CS2R R56, SRZ ;  /* 0x0000000000387805 */ /* 0x000fe2000001ff00 */
[----:B------:R-:W-:Y:S01]  /*1030*/  IMAD R9, R7, c[0x0][0x1a4], RZ ;  /* 0x0000690007097a24 */ /* 0x000fe200078e02ff */
[----:B------:R-:W-:Y:S01]  /*1040*/  CS2R R58, SRZ ;  /* 0x00000000003a7805 */ /* 0x000fe2000001ff00 */
[----:B------:R-:W-:Y:S01]  /*1050*/  IMAD.HI R7, R0, 0x2, RZ ;  /* 0x0000000200077827 */ /* 0x000fe200078e02ff */
[----:B------:R-:W-:Y:S01]  /*1060*/  SGXT.U32 R0, R10, 0x3 ;  /* 0x000000030a00781a */ /* 0x000fe20000000000 */
[----:B------:R-:W-:Y:S01]  /*1070*/  CS2R R52, SRZ ;  /* 0x0000000000347805 */ /* 0x000fe2000001ff00 */
[----:B------:R-:W-:Y:S01]  /*1080*/  CS2R R54, SRZ ;  /* 0x0000000000367805 */ /* 0x000fe2000001ff00 */
[----:B------:R-:W-:Y:S01]  /*1090*/  IMAD.HI R10, R6, 0x2, RZ ;  /* 0x00000002060a7827 */ /* 0x000fe200078e02ff */
[----:B------:R-:W-:Y:S01]  /*10a0*/  IADD3.X R17, R8, c[0x0][0x16c], R7, P0, P1 ;  /* 0x00005b0008117a10 */ /* 0x000fe200007e2407 */
[----:B------:R-:W-:Y:S01]  /*10b0*/  CS2R R48, SRZ ;  /* 0x0000000000307805 */ /* 0x000fe2000001ff00 */
[----:B------:R-:W-:Y:S01]  /*10c0*/  LEA R122, P1, R9, R109, 0x1 ;  /* 0x0000006d097a7211 */ /* 0x000fe200078208ff */
[----:B------:R-:W-:Y:S01]  /*10d0*/  IMAD R6, R19, 0x4, R9 ;  /* 0x0000000413067824 */ /* 0x000fe200078e0209 */
[----:B------:R-:W-:Y:S01]  /*10e0*/  IADD3.X R15, R11, c[0x0][0x174], R10, P2, P3 ;  /* 0x00005d000b0f7a10 */ /* 0x000fe200017e640a */
[----:B------:R-:W-:Y:S01]  /*10f0*/  IMAD R12, R0, c[0x0][0x1b8], RZ ;  /* 0x00006e00000c7a24 */ /* 0x000fe200078e02ff */
[----:B------:R-:W-:Y:S01]  /*1100*/  LEA.HI.X.SX32 R123, R9, R17, 0x1, P1 ;  /* 0x00000011097b7211 */ /* 0x000fe200008f0eff */
[----:B------:R-:W-:Y:S01]  /*1110*/  IMAD R76, R5, 0x90, RZ ;  /* 0x00000090054c7824 */ /* 0x000fe200078e02ff */
[----:B------:R-:W-:Y:S01]  /*1120*/  LEA R0, R19, R6, 0x2 ;  /* 0x0000000613007211 */ /* 0x000fe200078e10ff */
[----:B------:R-:W-:Y:S01]  /*1130*/  IMAD R10, R21, 0x8, R12 ;  /* 0x00000008150a7824 */ /* 0x000fe200078e020c */
[-C--:B------:R-:W-:Y:S01]  /*1140*/  LEA R120, P2, R6, R109.reuse, 0x1 ;  /* 0x0000006d06787211 */ /* 0x080fe200078408ff */
[----:B------:R-:W-:Y:S01]  /*1150*/  CS2R R50, SRZ ;  /* 0x0000000000327805 */ /* 0x000fe2000001ff00 */
[----:B------:R-:W-:Y:S01]  /*1160*/  LEA R118, P1, R0, R109, 0x1 ;  /* 0x0000006d00767211 */ /* 0x000fe200078208ff */
[----:B------:R-:W-:Y:S01]  /*1170*/  IMAD R7, R19, 0x4, R0 ;  /* 0x0000000413077824 */ /* 0x000fe200078e0200 */
[-C--:B------:R-:W-:Y:S01]  /*1180*/  LEA.HI.X.SX32 R121, R6, R17.reuse, 0x1, P2 ;  /* 0x0000001106797211 */ /* 0x080fe200010f0eff */
[----:B------:R-:W-:Y:S01]  /*1190*/  IMAD R11, R21, 0x8, R10 ;  /* 0x00000008150b7824 */ /* 0x000fe200078e020a */
[----:B------:R-:W-:Y:S01]  /*11a0*/  LEA.HI.X.SX32 R119, R0, R17, 0x1, P1 ;  /* 0x0000001100777211 */ /* 0x000fe200008f0eff */
[----:B------:R-:W-:Y:S01]  /*11b0*/  IMAD R8, R19, 0x4, R7 ;  /* 0x0000000413087824 */ /* 0x000fe200078e0207 */
[----:B------:R-:W-:Y:S01]  /*11c0*/  LEA R116, P2, R7, R109, 0x1 ;  /* 0x0000006d07747211 */ /* 0x000fe200078408ff */
[----:B------:R-:W-:Y:S01]  /*11d0*/  IMAD R13, R21, 0x8, R11 ;  /* 0x00000008150d7824 */ /* 0x000fe200078e020b */
[----:B------:R-:W-:Y:S01]  /*11e0*/  LEA R106, P0, R12, R93, 0x1 ;  /* 0x0000005d0c6a7211 */ /* 0x000fe200078008ff */
[----:B------:R-:W-:Y:S01]  /*11f0*/  CS2R R40, SRZ ;  /* 0x0000000000287805 */ /* 0x000fe2000001ff00 */
[----:B------:R-:W-:Y:S01]  /*1200*/  LEA R6, R19, R8, 0x2 ;  /* 0x0000000813067211 */ /* 0x000fe200078e10ff */
[----:B------:R-:W-:Y:S01]  /*1210*/  IMAD R14, R21, 0x8, R13 ;  /* 0x00000008150e7824 */ /* 0x000fe200078e020d */
[----:B------:R-:W-:Y:S01]  /*1220*/  LEA.HI.X.SX32 R117, R7, R17, 0x1, P2 ;  /* 0x0000001107757211 */ /* 0x000fe200010f0eff */
[----:B------:R-:W-:Y:S01]  /*1230*/  CS2R R42, SRZ ;  /* 0x00000000002a7805 */ /* 0x000fe2000001ff00 */
[-C--:B------:R-:W-:Y:S01]  /*1240*/  LEA R114, P1, R8, R109.reuse, 0x1 ;  /* 0x0000006d08727211 */ /* 0x080fe200078208ff */
[C---:B------:R-:W-:Y:S01]  /*1250*/  IMAD R9, R19.reuse, 0x4, R6 ;  /* 0x0000000413097824 */ /* 0x040fe200078e0206 */
[----:B------:R-:W-:Y:S01]  /*1260*/  LEA R112, P2, R6, R109, 0x1 ;  /* 0x0000006d06707211 */ /* 0x000fe200078408ff */
[----:B------:R-:W-:Y:S01]  /*1270*/  UMOV UR4, URZ ;  /* 0x0000003f00047c82 */ /* 0x000fe20008000000 */
[----:B------:R-:W-:Y:S01]  /*1280*/  LEA.HI.X.SX32 R115, R8, R17, 0x1, P1 ;  /* 0x0000001108737211 */ /* 0x000fe200008f0eff */
[----:B------:R-:W-:Y:S01]  /*1290*/  IMAD R0, R19, 0x4, R9 ;  /* 0x0000000413007824 */ /* 0x000fe200078e0209 */
[----:B------:R-:W-:Y:S01]  /*12a0*/  LEA R110, P3, R9, R109, 0x1 ;  /* 0x0000006d096e7211 */ /* 0x000fe200078608ff */
[----:B------:R-:W-:Y:S01]  /*12b0*/  IMAD.MOV.U32 R8, RZ, RZ, -0x800000 ;  /* 0xff800000ff087424 */ /* 0x000fe200078e00ff */
[----:B------:R-:W-:Y:S01]  /*12c0*/  LEA.HI.X.SX32 R113, R6, R17, 0x1, P2 ;  /* 0x0000001106717211 */ /* 0x000fe200010f0eff */
[----:B------:R-:W-:Y:S01]  /*12d0*/  UMOV UR5, URZ ;  /* 0x0000003f00057c82 */ /* 0x000fe20008000000 */
[----:B------:R-:W-:-:S02]  /*12e0*/  LEA R108, P4, R0, R109, 0x1 ;  /* 0x0000006d006c7211 */ /* 0x000fc400078808ff */
[----:B------:R-:W-:Y:S02]  /*12f0*/  LEA R104, P1, R10, R93, 0x1 ;  /* 0x0000005d0a687211 */ /* 0x000fe400078208ff */
[----:B------:R-:W-:Y:S02]  /*1300*/  LEA.HI.X.SX32 R109, R0, R17, 0x1, P4 ;  /* 0x00000011006d7211 */ /* 0x000fe400020f0eff */
[C---:B------:R-:W-:Y:S02]  /*1310*/  LEA R0, R21.reuse, R14, 0x3 ;  /* 0x0000000e15007211 */ /* 0x040fe400078e18ff */
[-C--:B------:R-:W-:Y:S02]  /*1320*/  LEA.HI.X.SX32 R105, R10, R15.reuse, 0x1, P1 ;  /* 0x0000000f0a697211 */ /* 0x080fe400008f0eff */
[----:B------:R-:W-:Y:S01]  /*1330*/  LEA.HI.X.SX32 R107, R12, R15, 0x1, P0 ;  /* 0x0000000f0c6b7211 */ /* 0x000fe200000f0eff */
[----:B------:R-:W-:Y:S01]  /*1340*/  IMAD R6, R21, 0x8, R0 ;  /* 0x0000000815067824 */ /* 0x000fe200078e0200 */
[-C--:B------:R-:W-:Y:S01]  /*1350*/  LEA R100, P2, R13, R93.reuse, 0x1 ;  /* 0x0000005d0d647211 */ /* 0x080fe200078408ff */
[----:B------:R-:W-:Y:S01]  /*1360*/  IMAD.MOV.U32 R12, RZ, RZ, -0x800000 ;  /* 0xff800000ff0c7424 */ /* 0x000fe200078e00ff */
[----:B------:R-:W-:Y:S01]  /*1370*/  LOP3.LUT R10, R18, 0x30, RZ, 0xc0, !PT ;  /* 0x00000030120a7812 */ /* 0x000fe200078ec0ff */
[----:B------:R-:W-:Y:S01]  /*1380*/  IMAD R7, R21, 0x8, R6 ;  /* 0x0000000815077824 */ /* 0x000fe200078e0206 */
[----:B------:R-:W-:-:S02]  /*1390*/  LEA R102, P0, R11, R93, 0x1 ;  /* 0x0000005d0b667211 */ /* 0x000fc400078008ff */
[----:B------:R-:W-:Y:S01]  /*13a0*/  LEA.HI.X.SX32 R111, R9, R17, 0x1, P3 ;  /* 0x00000011096f7211 */ /* 0x000fe200018f0eff */
[----:B------:R-:W-:Y:S01]  /*13b0*/  IMAD R10, R5, 0x40, R10 ;  /* 0x00000040050a7824 */ /* 0x000fe200078e020a */
[-C--:B------:R-:W-:Y:S02]  /*13c0*/  LEA.HI.X.SX32 R101, R13, R15.reuse, 0x1, P2 ;  /* 0x0000000f0d657211 */ /* 0x080fe400010f0eff */
[----:B------:R-:W-:Y:S02]  /*13d0*/  LEA.HI.X.SX32 R103, R11, R15, 0x1, P0 ;  /* 0x0000000f0b677211 */ /* 0x000fe400000f0eff */
[-C--:B------:R-:W-:Y:S02]  /*13e0*/  LEA R96, P1, R0, R93.reuse, 0x1 ;  /* 0x0000005d00607211 */ /* 0x080fe400078208ff */
[-C--:B------:R-:W-:Y:S02]  /*13f0*/  LEA R94, P2, R6, R93.reuse, 0x1 ;  /* 0x0000005d065e7211 */ /* 0x080fe400078408ff */
[----:B------:R-:W-:-:S02]  /*1400*/  LEA R92, P3, R7, R93, 0x1 ;  /* 0x0000005d075c7211 */ /* 0x000fc400078608ff */
[----:B------:R-:W-:Y:S02]  /*1410*/  LEA R98, P0, R14, R93, 0x1 ;  /* 0x0000005d0e627211 */ /* 0x000fe400078008ff */
[----:B------:R-:W-:Y:S02]  /*1420*/  LOP3.LUT R76, R76, 0x30, R16, 0x78, !PT ;  /* 0x000000304c4c7812 */ /* 0x000fe400078e7810 */
[-C--:B------:R-:W-:Y:S01]  /*1430*/  LEA.HI.X.SX32 R97, R0, R15.reuse, 0x1, P1 ;  /* 0x0000000f00617211 */ /* 0x080fe200008f0eff */
[----:B------:R-:W-:Y:S01]  /*1440*/  IMAD.MOV.U32 R0, RZ, RZ, RZ ;  /* 0x000000ffff007224 */ /* 0x000fe200078e00ff */
[-C--:B------:R-:W-:Y:S02]  /*1450*/  LEA.HI.X.SX32 R95, R6, R15.reuse, 0x1, P2 ;  /* 0x0000000f065f7211 */ /* 0x080fe400010f0eff */
[-C--:B------:R-:W-:Y:S02]  /*1460*/  LEA.HI.X.SX32 R93, R7, R15.reuse, 0x1, P3 ;  /* 0x0000000f075d7211 */ /* 0x080fe400018f0eff */
[----:B------:R-:W-:-:S02]  /*1470*/  LEA.HI.X.SX32 R99, R14, R15, 0x1, P0 ;  /* 0x0000000f0e637211 */ /* 0x000fc400000f0eff */
[----:B------:R-:W-:Y:S02]  /*1480*/  MOV R6, RZ ;  /* 0x000000ff00067202 */ /* 0x000fe40000000f00 */
[----:B------:R-:W-:Y:S02]  /*1490*/  LOP3.LUT R77, R10, 0x30, R16, 0x78, !PT ;  /* 0x000000300a4d7812 */ /* 0x000fe400078e7810 */
[----:B------:R-:W-:Y:S02]  /*14a0*/  IADD3 R124, R2, 0x8, RZ ;  /* 0x00000008027c7810 */ /* 0x000fe40007ffe0ff */
[----:B------:R-:W-:Y:S02]  /*14b0*/  LOP3.LUT R7, R3, 0x40, RZ, 0x3c, !PT ;  /* 0x0000004003077812 */ /* 0x000fe400078e3cff */
[----:B------:R-:W-:Y:S02]  /*14c0*/  LOP3.LUT R5, R76, 0x40, RZ, 0x3c, !PT ;  /* 0x000000404c057812 */ /* 0x000fe400078e3cff */
.L_x_2:
[----:B------:R-:W-:-:S04]  /*14d0*/  IMAD.WIDE R24, R6, 0x2, R118 ;  /* 0x0000000206187825 */ /* 0x000fc800078e0276 */
[C---:B------:R-:W-:Y:S02]  /*14e0*/  IMAD.WIDE R10, R6.reuse, 0x2, R110 ;  /* 0x00000002060a7825 */ /* 0x040fe400078e026e */
[----:B------:R-:W2:Y:S02]  /*14f0*/  LDG.E.U16 R24, [R24.64] ;  /* 0x0000000618187981 */ /* 0x000ea4000c1e1500 */
[C---:B------:R-:W-:Y:S02]  /*1500*/  IMAD.WIDE R22, R6.reuse, 0x2, R122 ;  /* 0x0000000206167825 */ /* 0x040fe400078e027a */
[----:B------:R-:W3:Y:S02]  /*1510*/  LDG.E.U16 R10, [R10.64] ;  /* 0x000000060a0a7981 */ /* 0x000ee4000c1e1500 */
[C---:B------:R-:W-:Y:S02]  /*1520*/  IMAD.WIDE R26, R6.reuse, 0x2, R114 ;  /* 0x00000002061a7825 */ /* 0x040fe400078e0272 */
[----:B------:R-:W4:Y:S02]  /*1530*/  LDG.E.U16 R28, [R22.64] ;  /* 0x00000006161c7981 */ /* 0x000f24000c1e1500 */
[----:B------:R-:W-:-:S02]  /*1540*/  IMAD.WIDE R14, R6, 0x2, R120 ;  /* 0x00000002060e7825 */ /* 0x000fc400078e0278 */
[----:B------:R-:W5:Y:S02]  /*1550*/  LDG.E.U16 R30, [R26.64] ;  /* 0x000000061a1e7981 */ /* 0x000f64000c1e1500 */
[C---:B------:R-:W-:Y:S02]  /*1560*/  IMAD.WIDE R16, R6.reuse, 0x2, R116 ;  /* 0x0000000206107825 */ /* 0x040fe400078e0274 */
[----:B------:R-:W5:Y:S02]  /*1570*/  LDG.E.U16 R14, [R14.64] ;  /* 0x000000060e0e7981 */ /* 0x000f64000c1e1500 */
[C---:B------:R-:W-:Y:S02]  /*1580*/  IMAD.WIDE R18, R6.reuse, 0x2, R112 ;  /* 0x0000000206127825 */ /* 0x040fe400078e0270 */
[----:B------:R-:W5:Y:S02]  /*1590*/  LDG.E.U16 R5, [R16.64] ;  /* 0x0000000610057981 */ /* 0x000f64000c1e1500 */
[----:B------:R-:W-:-:S02]  /*15a0*/  IMAD.WIDE R20, R6, 0x2, R108 ;  /* 0x0000000206147825 */ /* 0x000fc400078e026c */
[----:B------:R-:W5:Y:S04]  /*15b0*/  LDG.E.U16 R7, [R18.64] ;  /* 0x0000000612077981 */ /* 0x000f68000c1e1500 */
[----:B------:R-:W5:Y:S04]  /*15c0*/  LDG.E.U16 R9, [R20.64] ;  /* 0x0000000614097981 */ /* 0x000f68000c1e1500 */
[----:B------:R-:W-:Y:S01]  /*15d0*/  BAR.SYNC.DEFER_BLOCKING 0x0 ;  /* 0x0000000000007b1d */ /* 0x000fe20000010000 */
[----:B------:R-:W-:-:S05]  /*15e0*/  LOP3.LUT R13, R3, 0x40, RZ, 0x3c, !PT ;  /* 0x00000040030d7812 */ /* 0x000fca00078e3cff */
[----:B--2---:R-:W-:Y:S04]  /*15f0*/  STS.U16 [R3+0x4400], R24 ;  /* 0x0044001803007388 */ /* 0x004fe80000000400 */
[----:B---3--:R-:W-:Y:S04]  /*1600*/  STS.U16 [R3+0x4c00], R10 ;  /* 0x004c000a03007388 */ /* 0x008fe80000000400 */
[----:B----4-:R-:W-:Y:S04]  /*1610*/  STS.U16 [R3+0x4000], R28 ;  /* 0x0040001c03007388 */ /* 0x010fe80000000400 */
[----:B-----5:R-:W-:Y:S04]  /*1620*/  STS.U16 [R3+0x4800], R30 ;  /* 0x0048001e03007388 */ /* 0x020fe80000000400 */
[----:B------:R-:W-:Y:S04]  /*1630*/  STS.U16 [R13+0x4200], R14 ;  /* 0x0042000e0d007388 */ /* 0x000fe80000000400 */
[----:B------:R-:W-:Y:S04]  /*1640*/  STS.U16 [R13+0x4600], R5 ;  /* 0x004600050d007388 */ /* 0x000fe80000000400 */
[----:B------:R-:W-:Y:S04]  /*1650*/  STS.U16 [R13+0x4a00], R7 ;  /* 0x004a00070d007388 */ /* 0x000fe80000000400 */
[----:B------:R0:W-:Y:S04]  /*1660*/  STS.U16 [R13+0x4e00], R9 ;  /* 0x004e00090d007388 */ /* 0x0001e80000000400 */
[----:B------:R-:W-:Y:S06]  /*1670*/  BAR.SYNC.DEFER_BLOCKING 0x0 ;  /* 0x0000000000007b1d */ /* 0x000fec0000010000 */
[----:B------:R-:W-:Y:S04]  /*1680*/  LDSM.16.MT88.4 R20, [R4] ;  /* 0x000000000414783b */ /* 0x000fe80000004200 */
[----:B------:R-:W1:Y:S04]  /*1690*/  LDSM.16.M88.4 R32, [R76+0x4000] ;  /* 0x004000004c20783b */ /* 0x000e680000000200 */
[----:B------:R-:W2:Y:S04]  /*16a0*/  LDSM.16.M88.4 R80, [R76+0x4400] ;  /* 0x004400004c50783b */ /* 0x000ea80000000200 */
[----:B------:R-:W3:Y:S04]  /*16b0*/  LDSM.16.M88.4 R24, [R76+0x4800] ;  /* 0x004800004c18783b */ /* 0x000ee80000000200 */
[----:B------:R-:W4:Y:S04]  /*16c0*/  LDSM.16.M88.4 R36, [R76+0x4c00] ;  /* 0x004c00004c24783b */ /* 0x000f280000000200 */
[----:B------:R-:W5:Y:S01]  /*16d0*/  LDSM.16.MT88.4 R16, [R4+0x1000] ;  /* 0x001000000410783b */ /* 0x000f620000004200 */
[----:B0-----:R-:W-:Y:S01]  /*16e0*/  LOP3.LUT R13, R76, 0x40, RZ, 0x3c, !PT ;  /* 0x000000404c0d7812 */ /* 0x001fe200078e3cff */
[C---:B-1----:R-:W-:Y:S08]  /*16f0*/  HMMA.16816.F32 R84, R20.reuse, R32, RZ ;  /* 0x000000201454723c */ /* 0x042ff000000018ff */
[C---:B--2---:R-:W-:Y:S08]  /*1700*/  HMMA.16816.F32 R28, R20.reuse, R80, RZ ;  /* 0x00000050141c723c */ /* 0x044ff000000018ff */
[C---:B---3--:R-:W-:Y:S08]  /*1710*/  HMMA.16816.F32 R44, R20.reuse, R24, RZ ;  /* 0x00000018142c723c */ /* 0x048ff000000018ff */
[----:B----4-:R-:W-:Y:S08]  /*1720*/  HMMA.16816.F32 R20, R20, R36, RZ ;  /* 0x000000241414723c */ /* 0x010ff000000018ff */
[C---:B-----5:R-:W-:Y:S01]  /*1730*/  HMMA.16816.F32 R32, R16.reuse, R34, R84 ;  /* 0x000000221020723c */ /* 0x060fe20000001854 */
[----:B------:R-:W-:Y:S07]  /*1740*/  LDSM.16.MT88.4 R84, [R4+0x2000] ;  /* 0x002000000454783b */ /* 0x000fee0000004200 */
[C---:B------:R-:W-:Y:S01]  /*1750*/  HMMA.16816.F32 R80, R16.reuse, R82, R28 ;  /* 0x000000521050723c */ /* 0x040fe2000000181c */
[----:B------:R-:W0:Y:S07]  /*1760*/  LDSM.16.M88.4 R28, [R13+0x4000] ;  /* 0x004000000d1c783b */ /* 0x000e2e0000000200 */
[C---:B------:R-:W-:Y:S01]  /*1770*/  HMMA.16816.F32 R44, R16.reuse, R26, R44 ;  /* 0x0000001a102c723c */ /* 0x040fe2000000182c */
[----:B------:R-:W1:Y:S07]  /*1780*/  LDSM.16.M88.4 R24, [R13+0x4800] ;  /* 0x004800000d18783b */ /* 0x000e6e0000000200 */
[----:B------:R-:W-:Y:S01]  /*1790*/  HMMA.16816.F32 R36, R16, R38, R20 ;  /* 0x000000261024723c */ /* 0x000fe20000001814 */
[----:B------:R-:W2:Y:S01]  /*17a0*/  LDSM.16.MT88.4 R16, [R4+0x3000] ;  /* 0x003000000410783b */ /* 0x000ea20000004200 */
[----:B------:R-:W-:-:S03]  /*17b0*/  IMAD.WIDE R10, R0, 0x2, R106 ;  /* 0x00000002000a7825 */ /* 0x000fc600078e026a */
[----:B------:R-:W-:Y:S04]  /*17c0*/  LDSM.16.M88.4 R20, [R13+0x4400] ;  /* 0x004400000d14783b */ /* 0x000fe80000000200 */
[----:B------:R3:W4:Y:S01]  /*17d0*/  LDG.E.U16 R7, [R10.64] ;  /* 0x000000060a077981 */ /* 0x000722000c1e1500 */
[C---:B0-----:R-:W-:Y:S08]  /*17e0*/  HMMA.16816.F32 R32, R84.reuse, R28, R32 ;  /* 0x0000001c5420723c */ /* 0x041ff00000001820 */
[----:B-1----:R-:W-:Y:S11]  /*17f0*/  HMMA.16816.F32 R44, R84, R24, R44 ;  /* 0x00000018542c723c */ /* 0x002ff6000000182c */
[----:B------:R-:W-:Y:S05]  /*1800*/  @!UPT UIADD3 URZ, URZ, URZ, URZ ;  /* 0x0000003f3f3ff290 */ /* 0x000fea000fffe03f */
[----:B--2---:R-:W-:Y:S01]  /*1810*/  HMMA.16816.F32 R28, R16, R30, R32 ;  /* 0x0000001e101c723c */ /* 0x004fe20000001820 */
[----:B------:R-:W0:Y:S01]  /*1820*/  LDSM.16.M88.4 R32, [R13+0x4c00] ;  /* 0x004c00000d20783b */ /* 0x000e220000000200 */
[----:B---3--:R-:W-:-:S06]  /*1830*/  IMAD.WIDE R10, R0, 0x2, R102 ;  /* 0x00000002000a7825 */ /* 0x008fcc00078e0266 */
[----:B------:R-:W-:Y:S07]  /*1840*/  HMMA.16816.F32 R24, R16, R26, R44 ;  /* 0x0000001a1018723c */ /* 0x000fee000000182c */
[----:B------:R-:W-:-:S06]  /*1850*/  IMAD.WIDE R44, R0, 0x2, R104 ;  /* 0x00000002002c7825 */ /* 0x000fcc00078e0268 */
[----:B------:R1:W2:Y:S01]  /*1860*/  LDG.E.U16 R44, [R44.64] ;  /* 0x000000062c2c7981 */ /* 0x0002a2000c1e1500 */
[----:B------:R-:W-:-:S04]  /*1870*/  IMAD.WIDE R14, R0, 0x2, R96 ;  /* 0x00000002000e7825 */ /* 0x000fc800078e0260 */
[C---:B------:R-:W-:Y:S02]  /*1880*/  IMAD.WIDE R46, R0.reuse, 0x2, R94 ;  /* 0x00000002002e7825 */ /* 0x040fe400078e025e */
[----:B------:R3:W5:Y:S04]  /*1890*/  LDG.E.U16 R14, [R14.64] ;  /* 0x000000060e0e7981 */ /* 0x000768000c1e1500 */
[----:B-1----:R1:W5:Y:S04]  /*18a0*/  LDG.E.U16 R45, [R10.64] ;  /* 0x000000060a2d7981 */ /* 0x002368000c1e1500 */
[----:B---3--:R-:W3:Y:S01]  /*18b0*/  LDG.E.U16 R15, [R46.64] ;  /* 0x000000062e0f7981 */ /* 0x008ee2000c1e1500 */
[C---:B-1----:R-:W-:Y:S01]  /*18c0*/  IMAD.WIDE R10, R0.reuse, 0x2, R98 ;  /* 0x00000002000a7825 */ /* 0x042fe200078e0262 */
[----:B0-----:R-:W-:Y:S04]  /*18d0*/  HMMA.16816.F32 R36, R84, R32, R36 ;  /* 0x000000205424723c */ /* 0x001fe80000001824 */
[----:B------:R0:W3:Y:S03]  /*18e0*/  LDG.E.U16 R13, [R10.64] ;  /* 0x000000060a0d7981 */ /* 0x0000e6000c1e1500 */
[----:B------:R-:W-:-:S06]  /*18f0*/  IMAD.WIDE R32, R0, 0x2, R100 ;  /* 0x0000000200207825 */ /* 0x000fcc00078e0264 */
[----:B------:R1:W3:Y:S01]  /*1900*/  LDG.E.U16 R33, [R32.64] ;  /* 0x0000000620217981 */ /* 0x0002e2000c1e1500 */
[----:B0-----:R-:W-:-:S05]  /*1910*/  IMAD.WIDE R10, R0, 0x2, R92 ;  /* 0x00000002000a7825 */ /* 0x001fca00078e025c */
[----:B-1----:R0:W3:Y:S01]  /*1920*/  LDG.E.U16 R32, [R10.64] ;  /* 0x000000060a207981 */ /* 0x0020e2000c1e1500 */
[----:B------:R-:W-:Y:S03]  /*1930*/  HMMA.16816.F32 R80, R84, R20, R80 ;  /* 0x000000145450723c */ /* 0x000fe60000001850 */
[----:B------:R-:W1:Y:S01]  /*1940*/  S2R R78, SR_TID.X ;  /* 0x00000000004e7919 */ /* 0x000e620000002100 */
[----:B------:R-:W-:Y:S02]  /*1950*/  FMUL R89, R24, c[0x0][0x188] ;  /* 0x0000620018597a20 */ /* 0x000fe40000400000 */
[----:B------:R-:W-:Y:S01]  /*1960*/  FMUL R25, R25, c[0x0][0x188] ;  /* 0x0000620019197a20 */ /* 0x000fe20000400000 */
[----:B------:R-:W-:Y:S11]  /*1970*/  BAR.SYNC.DEFER_BLOCKING 0x0 ;  /* 0x0000000000007b1d */ /* 0x000ff60000010000 */
[----:B------:R-:W-:Y:S06]  /*1980*/  @!UPT UIADD3 URZ, URZ, URZ, URZ ;  /* 0x0000003f3f3ff290 */ /* 0x000fec000fffe03f */
[----:B------:R-:W-:Y:S01]  /*1990*/  HMMA.16816.F32 R20, R16, R22, R80 ;  /* 0x000000161014723c */ /* 0x000fe20000001850 */
[----:B-1----:R-:W-:-:S04]  /*19a0*/  LOP3.LUT R5, R78, 0x3, RZ, 0xc0, !PT ;  /* 0x000000034e057812 */ /* 0x002fc800078ec0ff */
[----:B------:R-:W-:-:S04]  /*19b0*/  LEA R9, P1, R5, UR4, 0x1 ;  /* 0x0000000405097c11 */ /* 0x000fc8000f8208ff */
[----:B------:R-:W-:-:S04]  /*19c0*/  IADD3 R5, P5, R9, 0x9, RZ ;  /* 0x0000000909057810 */ /* 0x000fc80007fbe0ff */
[C---:B------:R-:W-:Y:S02]  /*19d0*/  ISETP.GT.U32.AND P4, PT, R5.reuse, R2, PT ;  /* 0x000000020500720c */ /* 0x040fe40003f84070 */
[----:B------:R-:W-:Y:S02]  /*19e0*/  ISETP.GT.U32.AND P0, PT, R5, R124, PT ;  /* 0x0000007c0500720c */ /* 0x000fe40003f04070 */
[----:B------:R-:W-:Y:S01]  /*19f0*/  IADD3 R5, P2, R9, 0x10, RZ ;  /* 0x0000001009057810 */ /* 0x000fe20007f5e0ff */
[----:B------:R-:W-:Y:S03]  /*1a00*/  HMMA.16816.F32 R16, R16, R34, R36 ;  /* 0x000000221010723c */ /* 0x000fe60000001824 */
[C---:B------:R-:W-:Y:S02]  /*1a10*/  ISETP.GT.U32.AND P6, PT, R5.reuse, R2, PT ;  /* 0x000000020500720c */ /* 0x040fe40003fc4070 */
[----:B------:R-:W-:-:S02]  /*1a20*/  ISETP.GT.U32.AND P3, PT, R5, R124, PT ;  /* 0x0000007c0500720c */ /* 0x000fc40003f64070 */
[----:B------:R-:W-:Y:S01]  /*1a30*/  IADD3.X R5, RZ, UR5, RZ, P1, !PT ;  /* 0x00000005ff057c10 */ /* 0x000fe20008ffe4ff */
[----:B------:R-:W-:-:S04]  /*1a40*/  FMUL R21, R21, c[0x0][0x188] ;  /* 0x0000620015157a20 */ /* 0x000fc80000400000 */
[--C-:B0-----:R-:W-:Y:S02]  /*1a50*/  IMAD.X R11, RZ, RZ, R5.reuse, P5 ;  /* 0x000000ffff0b7224 */ /* 0x101fe400028e0605 */
[----:B------:R-:W-:-:S03]  /*1a60*/  IMAD.X R34, RZ, RZ, R5, P2 ;  /* 0x000000ffff227224 */ /* 0x000fc600010e0605 */
[----:B------:R-:W-:Y:S02]  /*1a70*/  ISETP.GT.U32.AND.EX P4, PT, R11, RZ, PT, P4 ;  /* 0x000000ff0b00720c */ /* 0x000fe40003f84140 */
[----:B------:R-:W-:Y:S02]  /*1a80*/  IADD3 R35, P1, R9, 0x11, RZ ;  /* 0x0000001109237810 */ /* 0x000fe40007f3e0ff */
[----:B------:R-:W-:Y:S02]  /*1a90*/  ISETP.GT.U32.AND.EX P6, PT, R34, RZ, PT, P6 ;  /* 0x000000ff2200720c */ /* 0x000fe40003fc4160 */
[----:B------:R-:W-:Y:S02]  /*1aa0*/  FSEL R24, R21, -INF , !P4 ;  /* 0xff80000015187808 */ /* 0x000fe40006000000 */
[----:B------:R-:W-:Y:S02]  /*1ab0*/  IADD3 R21, P4, R9, 0x18, RZ ;  /* 0x0000001809157810 */ /* 0x000fe40007f9e0ff */
[----:B------:R-:W-:-:S02]  /*1ac0*/  ISETP.GT.U32.AND P5, PT, R35, R2, PT ;  /* 0x000000022300720c */ /* 0x000fc40003fa4070 */
[----:B------:R-:W-:Y:S01]  /*1ad0*/  ISETP.GT.U32.AND P2, PT, R35, R124, PT ;  /* 0x0000007c2300720c */ /* 0x000fe20003f44070 */
[----:B------:R-:W-:Y:S01]  /*1ae0*/  IMAD.X R35, RZ, RZ, R5, P1 ;  /* 0x000000ffff237224 */ /* 0x000fe200008e0605 */
[----:B------:R-:W-:Y:S02]  /*1af0*/  FSEL R89, R89, -INF , !P6 ;  /* 0xff80000059597808 */ /* 0x000fe40007000000 */
[C---:B------:R-:W-:Y:S02]  /*1b00*/  ISETP.GT.U32.AND P6, PT, R21.reuse, R2, PT ;  /* 0x000000021500720c */ /* 0x040fe40003fc4070 */
[----:B------:R-:W-:Y:S02]  /*1b10*/  ISETP.GT.U32.AND P1, PT, R21, R124, PT ;  /* 0x0000007c1500720c */ /* 0x000fe40003f24070 */
[----:B------:R-:W-:Y:S02]  /*1b20*/  IADD3.X R21, RZ, R5, RZ, P4, !PT ;  /* 0x00000005ff157210 */ /* 0x000fe400027fe4ff */
[----:B------:R-:W-:Y:S01]  /*1b30*/  IADD3 R37, P4, R9, 0x8, RZ ;  /* 0x0000000809257810 */ /* 0x000fe20007f9e0ff */
[----:B------:R-:W-:Y:S01]  /*1b40*/  FMUL R16, R16, c[0x0][0x188] ;  /* 0x0000620010107a20 */ /* 0x000fe20000400000 */
[----:B------:R-:W-:-:S02]  /*1b50*/  ISETP.GT.U32.AND.EX P5, PT, R35, RZ, PT, P5 ;  /* 0x000000ff2300720c */ /* 0x000fc40003fa4150 */
[----:B------:R-:W-:Y:S01]  /*1b60*/  ISETP.GT.U32.AND.EX P6, PT, R21, RZ, PT, P6 ;  /* 0x000000ff1500720c */ /* 0x000fe20003fc4160 */
[----:B------:R-:W-:Y:S01]  /*1b70*/  IMAD.X R10, RZ, RZ, R5, P4 ;  /* 0x000000ffff0a7224 */ /* 0x000fe200020e0605 */
[-C--:B------:R-:W-:Y:S02]  /*1b80*/  ISETP.GT.U32.AND P4, PT, R37, R2.reuse, PT ;  /* 0x000000022500720c */ /* 0x080fe40003f84070 */
[----:B------:R-:W-:Y:S02]  /*1b90*/  FSEL R88, R25, -INF , !P5 ;  /* 0xff80000019587808 */ /* 0x000fe40006800000 */
[----:B------:R-:W-:Y:S01]  /*1ba0*/  FSEL R85, R16, -INF , !P6 ;  /* 0xff80000010557808 */ /* 0x000fe20007000000 */
[----:B------:R-:W-:Y:S01]  /*1bb0*/  FMUL R16, R20, c[0x0][0x188] ;  /* 0x0000620014107a20 */ /* 0x000fe20000400000 */
[C---:B------:R-:W-:Y:S02]  /*1bc0*/  ISETP.GE.U32.AND P5, PT, R9.reuse, R2, PT ;  /* 0x000000020900720c */ /* 0x040fe40003fa6070 */
[----:B------:R-:W-:Y:S01]  /*1bd0*/  ISETP.GT.U32.AND P6, PT, R9, R124, PT ;  /* 0x0000007c0900720c */ /* 0x000fe20003fc4070 */
[----:B------:R-:W-:Y:S01]  /*1be0*/  FMUL R20, R30, c[0x0][0x188] ;  /* 0x000062001e147a20 */ /* 0x000fe20000400000 */
[----:B------:R-:W-:Y:S01]  /*1bf0*/  ISETP.GT.U32.AND.EX P4, PT, R10, RZ, PT, P4 ;  /* 0x000000ff0a00720c */ /* 0x000fe20003f84140 */
[----:B------:R-:W-:Y:S01]  /*1c00*/  FMUL R10, R29, c[0x0][0x188] ;  /* 0x000062001d0a7a20 */ /* 0x000fe20000400000 */
[----:B------:R-:W-:-:S02]  /*1c10*/  ISETP.GE.U32.AND.EX P5, PT, R5, RZ, PT, P5 ;  /* 0x000000ff0500720c */ /* 0x000fc40003fa6150 */
[----:B------:R-:W-:Y:S02]  /*1c20*/  ISETP.GT.U32.AND.EX P6, PT, R5, RZ, PT, P6 ;  /* 0x000000ff0500720c */ /* 0x000fe40003fc4160 */
[----:B------:R-:W-:Y:S02]  /*1c30*/  FSEL R30, R16, -INF , !P4 ;  /* 0xff800000101e7808 */ /* 0x000fe40006000000 */
[C---:B------:R-:W-:Y:S02]  /*1c40*/  ISETP.GT.U32.AND P4, PT, R9.reuse, R2, PT ;  /* 0x000000020900720c */ /* 0x040fe40003f84070 */
[----:B------:R-:W-:Y:S02]  /*1c50*/  FSEL R10, R10, -INF , !P5 ;  /* 0xff8000000a0a7808 */ /* 0x000fe40006800000 */
[----:B------:R-:W-:Y:S02]  /*1c60*/  FSEL R20, R20, -INF , !P6 ;  /* 0xff80000014147808 */ /* 0x000fe40007000000 */
[----:B------:R-:W-:-:S02]  /*1c70*/  ISETP.GE.U32.AND P5, PT, R9, R124, PT ;  /* 0x0000007c0900720c */ /* 0x000fc40003fa6070 */
[----:B------:R-:W-:Y:S01]  /*1c80*/  IADD3 R25, P6, R9, 0x19, RZ ;  /* 0x0000001909197810 */ /* 0x000fe20007fde0ff */
[----:B------:R-:W-:Y:S01]  /*1c90*/  FMUL R9, R28, c[0x0][0x188] ;  /* 0x000062001c097a20 */ /* 0x000fe20000400000 */
[----:B------:R-:W-:-:S04]  /*1ca0*/  ISETP.GT.U32.AND.EX P4, PT, R5, RZ, PT, P4 ;  /* 0x000000ff0500720c */ /* 0x000fc80003f84140 */
[----:B------:R-:W-:Y:S02]  /*1cb0*/  FSEL R9, R9, -INF , !P4 ;  /* 0xff80000009097808 */ /* 0x000fe40006000000 */
[----:B------:R-:W-:Y:S02]  /*1cc0*/  ISETP.GT.U32.AND.EX P0, PT, R11, RZ, PT, P0 ;  /* 0x000000ff0b00720c */ /* 0x000fe40003f04100 */
[----:B------:R-:W-:Y:S02]  /*1cd0*/  FMNMX R11, R9, R10, !PT ;  /* 0x0000000a090b7209 */ /* 0x000fe40007800000 */
[----:B------:R-:W-:Y:S01]  /*1ce0*/  ISETP.GE.U32.AND.EX P5, PT, R5, RZ, PT, P5 ;  /* 0x000000ff0500720c */ /* 0x000fe20003fa6150 */
[----:B------:R-:W-:Y:S01]  /*1cf0*/  IMAD.X R5, RZ, RZ, R5, P6 ;  /* 0x000000ffff057224 */ /* 0x000fe200030e0605 */
[----:B------:R-:W-:Y:S02]  /*1d00*/  ISETP.GT.U32.AND P6, PT, R25, R2, PT ;  /* 0x000000021900720c */ /* 0x000fe40003fc4070 */
[----:B------:R-:W-:Y:S01]  /*1d10*/  FMNMX R11, R30, R11, !PT ;  /* 0x0000000b1e0b7209 */ /* 0x000fe20007800000 */
[----:B------:R-:W-:Y:S01]  /*1d20*/  FMUL R17, R17, c[0x0][0x188] ;  /* 0x0000620011117a20 */ /* 0x000fe20000400000 */
[----:B------:R-:W-:-:S02]  /*1d30*/  ISETP.GT.U32.AND.EX P6, PT, R5, RZ, PT, P6 ;  /* 0x000000ff0500720c */ /* 0x000fc40003fc4160 */
[----:B------:R-:W-:Y:S02]  /*1d40*/  FMNMX R16, R24, R11, !PT ;  /* 0x0000000b18107209 */ /* 0x000fe40007800000 */
[----:B------:R-:W-:Y:S01]  /*1d50*/  FSEL R84, R17, -INF , !P6 ;  /* 0xff80000011547808 */ /* 0x000fe20007000000 */
[----:B------:R-:W-:Y:S01]  /*1d60*/  FMUL R17, R31, c[0x0][0x188] ;  /* 0x000062001f117a20 */ /* 0x000fe20000400000 */
[----:B------:R-:W-:Y:S02]  /*1d70*/  FMNMX R11, R89, R16, !PT ;  /* 0x00000010590b7209 */ /* 0x000fe40007800000 */
[----:B------:R-:W-:Y:S01]  /*1d80*/  ISETP.GT.U32.AND P6, PT, R25, R124, PT ;  /* 0x0000007c1900720c */ /* 0x000fe20003fc4070 */
[----:B------:R-:W-:Y:S01]  /*1d90*/  FMUL R22, R22, c[0x0][0x188] ;  /* 0x0000620016167a20 */ /* 0x000fe20000400000 */
[----:B------:R-:W-:Y:S02]  /*1da0*/  FMNMX R16, R88, R11, !PT ;  /* 0x0000000b58107209 */ /* 0x000fe40007800000 */
[----:B------:R-:W-:-:S02]  /*1db0*/  FSEL R17, R17, -INF , !P5 ;  /* 0xff80000011117808 */ /* 0x000fc40006800000 */
[----:B------:R-:W-:Y:S02]  /*1dc0*/  ISETP.GT.U32.AND.EX P6, PT, R5, RZ, PT, P6 ;  /* 0x000000ff0500720c */ /* 0x000fe40003fc4160 */
[----:B------:R-:W-:Y:S01]  /*1dd0*/  FMNMX R5, R85, R16, !PT ;  /* 0x0000001055057209 */ /* 0x000fe20007800000 */
[----:B------:R-:W-:Y:S01]  /*1de0*/  FMUL R16, R23, c[0x0][0x188] ;  /* 0x0000620017107a20 */ /* 0x000fe20000400000 */
[----:B------:R-:W-:Y:S02]  /*1df0*/  FSEL R22, R22, -INF , !P4 ;  /* 0xff80000016167808 */ /* 0x000fe40006000000 */
[----:B------:R-:W-:Y:S01]  /*1e00*/  FMNMX R11, R20, R17, !PT ;  /* 0x00000011140b7209 */ /* 0x000fe20007800000 */
[----:B------:R-:W-:Y:S01]  /*1e10*/  FMUL R26, R26, c[0x0][0x188] ;  /* 0x000062001a1a7a20 */ /* 0x000fe20000400000 */
[----:B------:R-:W-:Y:S02]  /*1e20*/  ISETP.GT.U32.AND.EX P3, PT, R34, RZ, PT, P3 ;  /* 0x000000ff2200720c */ /* 0x000fe40003f64130 */
[----:B------:R-:W-:-:S02]  /*1e30*/  FSEL R16, R16, -INF , !P0 ;  /* 0xff80000010107808 */ /* 0x000fc40004000000 */
[----:B------:R-:W-:Y:S01]  /*1e40*/  FMNMX R11, R22, R11, !PT ;  /* 0x0000000b160b7209 */ /* 0x000fe20007800000 */
[----:B------:R-:W-:Y:S01]  /*1e50*/  FMUL R27, R27, c[0x0][0x188] ;  /* 0x000062001b1b7a20 */ /* 0x000fe20000400000 */
[----:B------:R-:W-:Y:S02]  /*1e60*/  FSEL R87, R26, -INF , !P3 ;  /* 0xff8000001a577808 */ /* 0x000fe40005800000 */
[----:B------:R-:W-:Y:S02]  /*1e70*/  ISETP.GT.U32.AND.EX P2, PT, R35, RZ, PT, P2 ;  /* 0x000000ff2300720c */ /* 0x000fe40003f44120 */
[----:B------:R-:W-:Y:S01]  /*1e80*/  FMNMX R26, R16, R11, !PT ;  /* 0x0000000b101a7209 */ /* 0x000fe20007800000 */
[----:B------:R-:W-:Y:S01]  /*1e90*/  FMUL R18, R18, c[0x0][0x188] ;  /* 0x0000620012127a20 */ /* 0x000fe20000400000 */
[----:B------:R-:W-:Y:S02]  /*1ea0*/  ISETP.GT.U32.AND.EX P1, PT, R21, RZ, PT, P1 ;  /* 0x000000ff1500720c */ /* 0x000fe40003f24110 */
[----:B------:R-:W-:-:S02]  /*1eb0*/  FSEL R86, R27, -INF , !P2 ;  /* 0xff8000001b567808 */ /* 0x000fc40005000000 */
[----:B------:R-:W-:Y:S01]  /*1ec0*/  FMNMX R11, R87, R26, !PT ;  /* 0x0000001a570b7209 */ /* 0x000fe20007800000 */
[----:B------:R-:W-:Y:S01]  /*1ed0*/  FMUL R19, R19, c[0x0][0x188] ;  /* 0x0000620013137a20 */ /* 0x000fe20000400000 */
[----:B------:R-:W-:Y:S02]  /*1ee0*/  FSEL R82, R18, -INF , !P1 ;  /* 0xff80000012527808 */ /* 0x000fe40004800000 */
[----:B------:R-:W-:Y:S02]  /*1ef0*/  FMNMX R11, R86, R11, !PT ;  /* 0x0000000b560b7209 */ /* 0x000fe40007800000 */
[----:B------:R-:W-:Y:S02]  /*1f00*/  FMNMX R5, R84, R5, !PT ;  /* 0x0000000554057209 */ /* 0x000fe40007800000 */
[----:B------:R-:W-:Y:S02]  /*1f10*/  FSEL R83, R19, -INF , !P6 ;  /* 0xff80000013537808 */ /* 0x000fe40007000000 */
[----:B------:R-:W-:Y:S01]  /*1f20*/  FMNMX R18, R82, R11, !PT ;  /* 0x0000000b52127209 */ /* 0x000fe20007800000 */
[----:B------:R-:W0:Y:S03]  /*1f30*/  SHFL.BFLY PT, R28, R5, 0x2, 0x1f ;  /* 0x0c401f00051c7f89 */ /* 0x000e2600000e0000 */
[----:B------:R-:W-:-:S05]  /*1f40*/  FMNMX R11, R83, R18, !PT ;  /* 0x00000012530b7209 */ /* 0x000fca0007800000 */
[----:B------:R-:W1:Y:S01]  /*1f50*/  SHFL.BFLY PT, R18, R11, 0x2, 0x1f ;  /* 0x0c401f000b127f89 */ /* 0x000e6200000e0000 */
[----:B0-----:R-:W-:-:S05]  /*1f60*/  FMNMX R28, R5, R28, !PT ;  /* 0x0000001c051c7209 */ /* 0x001fca0007800000 */
[----:B------:R-:W0:Y:S01]  /*1f70*/  SHFL.BFLY PT, R5, R28, 0x1, 0x1f ;  /* 0x0c201f001c057f89 */ /* 0x000e2200000e0000 */
[----:B-1----:R-:W-:-:S05]  /*1f80*/  FMNMX R18, R11, R18, !PT ;  /* 0x000000120b127209 */ /* 0x002fca0007800000 */
[----:B------:R-:W1:Y:S04]  /*1f90*/  SHFL.BFLY PT, R19, R18, 0x1, 0x1f ;  /* 0x0c201f0012137f89 */ /* 0x000e6800000e0000 */
[----:B----4-:R4:W-:Y:S01]  /*1fa0*/  STS.U16 [R3+0x4000], R7 ;  /* 0x0040000703007388 */ /* 0x0109e20000000400 */
[----:B0-----:R-:W-:-:S04]  /*1fb0*/  FMNMX R5, R28, R5, !PT ;  /* 0x000000051c057209 */ /* 0x001fc80007800000 */
[----:B------:R-:W-:Y:S02]  /*1fc0*/  FMNMX R5, R5, R12, !PT ;  /* 0x0000000c05057209 */ /* 0x000fe40007800000 */
[----:B-1----:R-:W-:-:S03]  /*1fd0*/  FMNMX R19, R18, R19, !PT ;  /* 0x0000001312137209 */ /* 0x002fc60007800000 */
[----:B------:R-:W-:Y:S01]  /*1fe0*/  FADD R9, R9, -R5 ;  /* 0x8000000509097221 */ /* 0x000fe20000000000 */
[----:B----4-:R-:W-:-:S03]  /*1ff0*/  FMNMX R7, R19, R8, !PT ;  /* 0x0000000813077209 */ /* 0x010fc60007800000 */
[----:B------:R-:W-:Y:S02]  /*2000*/  FMUL R21, R9, 1.4426950216293334961 ;  /* 0x3fb8aa3b09157820 */ /* 0x000fe40000400000 */
[----:B------:R-:W-:Y:S02]  /*2010*/  FADD R12, -R5, R12 ;  /* 0x0000000c050c7221 */ /* 0x000fe40000000100 */
[----:B------:R-:W-:Y:S02]  /*2020*/  FADD R9, R10, -R5 ;  /* 0x800000050a097221 */ /* 0x000fe40000000000 */
[--C-:B------:R-:W-:Y:S01]  /*2030*/  FADD R20, R20, -R7.reuse ;  /* 0x8000000714147221 */ /* 0x100fe20000000000 */
[----:B--2---:R-:W-:Y:S01]  /*2040*/  STS.U16 [R3+0x4200], R44 ;  /* 0x0042002c03007388 */ /* 0x004fe20000000400 */
[----:B------:R-:W-:Y:S02]  /*2050*/  FADD R17, R17, -R7 ;  /* 0x8000000711117221 */ /* 0x000fe40000000000 */
[----:B------:R-:W-:Y:S01]  /*2060*/  FMUL R79, R12, 1.4426950216293334961 ;  /* 0x3fb8aa3b0c4f7820 */ /* 0x000fe20000400000 */
[----:B-----5:R-:W-:Y:S01]  /*2070*/  STS.U16 [R3+0x4a00], R14 ;  /* 0x004a000e03007388 */ /* 0x020fe20000000400 */
[----:B------:R-:W-:-:S03]  /*2080*/  FMUL R23, R9, 1.4426950216293334961 ;  /* 0x3fb8aa3b09177820 */ /* 0x000fc60000400000 */
[----:B------:R-:W-:Y:S01]  /*2090*/  STS.U16 [R3+0x4400], R45 ;  /* 0x0044002d03007388 */ /* 0x000fe20000000400 */
[----:B------:R-:W-:-:S03]  /*20a0*/  FMUL R12, R20, 1.4426950216293334961 ;  /* 0x3fb8aa3b140c7820 */ /* 0x000fc60000400000 */
[----:B---3--:R-:W-:Y:S01]  /*20b0*/  STS.U16 [R3+0x4c00], R15 ;  /* 0x004c000f03007388 */ /* 0x008fe20000000400 */
[----:B------:R-:W-:Y:S01]  /*20c0*/  FMUL R17, R17, 1.4426950216293334961 ;  /* 0x3fb8aa3b11117820 */ /* 0x000fe20000400000 */
[----:B------:R-:W-:Y:S02]  /*20d0*/  MUFU.EX2 R10, R21 ;  /* 0x00000015000a7308 */ /* 0x000fe40000000800 */
[----:B------:R0:W-:Y:S06]  /*20e0*/  STS.U16 [R3+0x4800], R13 ;  /* 0x0048000d03007388 */ /* 0x0001ec0000000400 */
[----:B------:R-:W1:Y:S01]  /*20f0*/  MUFU.EX2 R11, R23 ;  /* 0x00000017000b7308 */ /* 0x000e620000000800 */
[----:B------:R-:W-:Y:S07]  /*2100*/  STS.U16 [R3+0x4600], R33 ;  /* 0x0046002103007388 */ /* 0x000fee0000000400 */
[----:B------:R-:W-:Y:S01]  /*2110*/  MUFU.EX2 R12, R12 ;  /* 0x0000000c000c7308 */ /* 0x000fe20000000800 */
[----:B------:R-:W-:Y:S04]  /*2120*/  STS.U16 [R3+0x4e00], R32 ;  /* 0x004e002003007388 */ /* 0x000fe80000000400 */
[----:B------:R-:W-:Y:S06]  /*2130*/  BAR.SYNC.DEFER_BLOCKING 0x0 ;  /* 0x0000000000007b1d */ /* 0x000fec0000010000 */
[----:B0-----:R-:W0:Y:S01]  /*2140*/  MUFU.EX2 R13, R17 ;  /* 0x00000011000d7308 */ /* 0x001e220000000800 */
[----:B-1----:R-:W-:Y:S01]  /*2150*/  F2FP.PACK_AB R44, R11, R10 ;  /* 0x0000000a0b2c723e */ /* 0x002fe200000000ff */
[----:B------:R-:W-:-:S02]  /*2160*/  FADD R10, R10, R11 ;  /* 0x0000000b0a0a7221 */ /* 0x000fc40000000000 */
[--C-:B------:R-:W-:Y:S02]  /*2170*/  FADD R30, R30, -R5.reuse ;  /* 0x800000051e1e7221 */ /* 0x100fe40000000000 */
[----:B------:R-:W-:Y:S01]  /*2180*/  FADD R24, R24, -R5 ;  /* 0x8000000518187221 */ /* 0x000fe20000000000 */
[----:B0-----:R-:W-:Y:S01]  /*2190*/  F2FP.PACK_AB R45, R13, R12 ;  /* 0x0000000c0d2d723e */ /* 0x001fe200000000ff */
[----:B------:R-:W-:Y:S02]  /*21a0*/  FADD R11, R12, R13 ;  /* 0x0000000d0c0b7221 */ /* 0x000fe40000000000 */
[--C-:B------:R-:W-:Y:S01]  /*21b0*/  FADD R22, R22, -R7.reuse ;  /* 0x8000000716167221 */ /* 0x100fe20000000000 */
[----:B------:R-:W0:Y:S01]  /*21c0*/  LDSM.16.M88.4 R12, [R77+0x4a00] ;  /* 0x004a00004d0c783b */ /* 0x000e220000000200 */
[----:B------:R-:W-:Y:S02]  /*21d0*/  FADD R18, -R7, R8 ;  /* 0x0000000807127221 */ /* 0x000fe40000000100 */
[----:B------:R-:W-:Y:S01]  /*21e0*/  FADD R16, R16, -R7 ;  /* 0x8000000710107221 */ /* 0x000fe20000000000 */
[----:B------:R-:W1:Y:S01]  /*21f0*/  MUFU.EX2 R79, R79 ;  /* 0x0000004f004f7308 */ /* 0x000e620000000800 */
[----:B------:R-:W-:Y:S01]  /*2200*/  FMUL R9, R30, 1.4426950216293334961 ;  /* 0x3fb8aa3b1e097820 */ /* 0x000fe20000400000 */
[----:B------:R-:W2:Y:S01]  /*2210*/  LDSM.16.M88.4 R32, [R77+0x4000] ;  /* 0x004000004d20783b */ /* 0x000ea20000000200 */
[----:B------:R-:W-:-:S02]  /*2220*/  FMUL R24, R24, 1.4426950216293334961 ;  /* 0x3fb8aa3b18187820 */ /* 0x000fc40000400000 */
[----:B------:R-:W-:Y:S01]  /*2230*/  FMUL R22, R22, 1.4426950216293334961 ;  /* 0x3fb8aa3b16167820 */ /* 0x000fe20000400000 */
[----:B------:R-:W3:Y:S01]  /*2240*/  LDSM.16.M88.4 R28, [R77+0x4200] ;  /* 0x004200004d1c783b */ /* 0x000ee20000000200 */
[----:B------:R-:W-:Y:S02]  /*2250*/  FMUL R18, R18, 1.4426950216293334961 ;  /* 0x3fb8aa3b12127820 */ /* 0x000fe40000400000 */
[----:B------:R-:W-:Y:S01]  /*2260*/  FMUL R16, R16, 1.4426950216293334961 ;  /* 0x3fb8aa3b10107820 */ /* 0x000fe20000400000 */
[----:B------:R-:W-:Y:S01]  /*2270*/  MUFU.EX2 R9, R9 ;  /* 0x0000000900097308 */ /* 0x000fe20000000800 */
[----:B------:R-:W-:Y:S07]  /*2280*/  LDSM.16.M88.4 R36, [R77+0x4e00] ;  /* 0x004e00004d24783b */ /* 0x000fee0000000200 */
[----:B------:R4:W5:Y:S08]  /*2290*/  MUFU.EX2 R81, R24 ;  /* 0x0000001800517308 */ /* 0x0009700000000800 */
[----:B------:R0:W-:Y:S01]  /*22a0*/  MUFU.EX2 R8, R22 ;  /* 0x0000001600087308 */ /* 0x0001e20000000800 */
[----:B-1----:R-:W-:Y:S01]  /*22b0*/  FMUL R52, R79, R52 ;  /* 0x000000344f347220 */ /* 0x002fe20000400000 */
[----:B----4-:R-:W1:Y:S06]  /*22c0*/  LDSM.16.M88.4 R24, [R77+0x4400] ;  /* 0x004400004d18783b */ /* 0x010e6c0000000200 */
[----:B------:R-:W4:Y:S08]  /*22d0*/  MUFU.EX2 R78, R18 ;  /* 0x00000012004e7308 */ /* 0x000f300000000800 */
[----:B------:R2:W3:Y:S01]  /*22e0*/  MUFU.EX2 R80, R16 ;  /* 0x0000001000507308 */ /* 0x0004e20000000800 */
[----:B-----5:R-:W-:Y:S01]  /*22f0*/  F2FP.PACK_AB R46, R81, R9 ;  /* 0x00000009512e723e */ /* 0x020fe200000000ff */
[----:B------:R-:W-:Y:S01]  /*2300*/  FMUL R53, R79, R53 ;  /* 0x000000354f357220 */ /* 0x000fe20000400000 */
[----:B0-----:R-:W0:Y:S01]  /*2310*/  LDSM.16.M88.4 R20, [R77+0x4600] ;  /* 0x004600004d14783b */ /* 0x001e220000000200 */
[----:B----4-:R-:W-:-:S03]  /*2320*/  FMUL R54, R78, R54 ;  /* 0x000000364e367220 */ /* 0x010fc60000400000 */
[----:B--2---:R-:W2:Y:S01]  /*2330*/  LDSM.16.M88.4 R16, [R77+0x4800] ;  /* 0x004800004d10783b */ /* 0x004ea20000000200 */
[----:B------:R-:W-:Y:S01]  /*2340*/  FMUL R55, R78, R55 ;  /* 0x000000374e377220 */ /* 0x000fe20000400000 */
[----:B---3--:R-:W-:-:S07]  /*2350*/  F2FP.PACK_AB R47, R80, R8 ;  /* 0x00000008502f723e */ /* 0x008fce00000000ff */
[----:B------:R-:W-:Y:S07]  /*2360*/  HMMA.16816.F32 R52, R44, R12, R52 ;  /* 0x0000000c2c34723c */ /* 0x000fee0000001834 */
[----:B------:R-:W-:Y:S02]  /*2370*/  FADD R12, R9, R10 ;  /* 0x0000000a090c7221 */ /* 0x000fe40000000000 */
[----:B------:R-:W-:Y:S02]  /*2380*/  FADD R13, R8, R11 ;  /* 0x0000000b080d7221 */ /* 0x000fe40000000000 */
[----:B------:R-:W3:Y:S01]  /*2390*/  LDSM.16.M88.4 R8, [R77+0x4c00] ;  /* 0x004c00004d08783b */ /* 0x000ee20000000200 */
[----:B------:R-:W-:-:S02]  /*23a0*/  FMUL R72, R79, R72 ;  /* 0x000000484f487220 */ /* 0x000fc40000400000 */
[C---:B------:R-:W-:Y:S02]  /*23b0*/  FMUL R73, R79.reuse, R73 ;  /* 0x000000494f497220 */ /* 0x040fe40000400000 */
[C---:B------:R-:W-:Y:S02]  /*23c0*/  FMUL R74, R78.reuse, R74 ;  /* 0x0000004a4e4a7220 */ /* 0x040fe40000400000 */
[C---:B------:R-:W-:Y:S02]  /*23d0*/  FMUL R75, R78.reuse, R75 ;  /* 0x0000004b4e4b7220 */ /* 0x040fe40000400000 */
[C---:B------:R-:W-:Y:S02]  /*23e0*/  FMUL R68, R79.reuse, R68 ;  /* 0x000000444f447220 */ /* 0x040fe40000400000 */
[----:B------:R-:W-:Y:S02]  /*23f0*/  FMUL R69, R79, R69 ;  /* 0x000000454f457220 */ /* 0x000fe40000400000 */
        /* <DEDUP_REMOVED lines=19> */
[----:B------:R-:W-:Y:S02]  /*2530*/  FMUL R41, R79, R41 ;  /* 0x000000294f297220 */ /* 0x000fe40000400000 */
[C---:B------:R-:W-:Y:S02]  /*2540*/  FMUL R42, R78.reuse, R42 ;  /* 0x0000002a4e2a7220 */ /* 0x040fe40000400000 */
[----:B------:R-:W-:Y:S02]  /*2550*/  FMUL R43, R78, R43 ;  /* 0x0000002b4e2b7220 */ /* 0x000fe40000400000 */
[----:B------:R-:W-:Y:S02]  /*2560*/  FADD R89, R89, -R5 ;  /* 0x8000000559597221 */ /* 0x000fe40000000000 */
[----:B------:R-:W-:Y:S01]  /*2570*/  FADD R87, R87, -R7 ;  /* 0x8000000757577221 */ /* 0x000fe20000000000 */
[----:B------:R-:W-:Y:S01]  /*2580*/  HMMA.16816.F32 R72, R44, R32, R72 ;  /* 0x000000202c48723c */ /* 0x000fe20000001848 */
[----:B------:R-:W-:-:S02]  /*2590*/  FADD R88, R88, -R5 ;  /* 0x8000000558587221 */ /* 0x000fc40000000000 */
[----:B------:R-:W-:-:S05]  /*25a0*/  FADD R86, R86, -R7 ;  /* 0x8000000756567221 */ /* 0x000fca0000000000 */
[----:B------:R-:W-:Y:S01]  /*25b0*/  HMMA.16816.F32 R68, R44, R28, R68 ;  /* 0x0000001c2c44723c */ /* 0x000fe20000001844 */
[----:B------:R-:W-:-:S07]  /*25c0*/  FADD R85, R85, -R5 ;  /* 0x8000000555557221 */ /* 0x000fce0000000000 */
[----:B-1----:R-:W-:Y:S01]  /*25d0*/  HMMA.16816.F32 R64, R44, R24, R64 ;  /* 0x000000182c40723c */ /* 0x002fe20000001840 */
[----:B------:R-:W-:-:S07]  /*25e0*/  FADD R82, R82, -R7 ;  /* 0x8000000752527221 */ /* 0x000fce0000000000 */
[C---:B0-----:R-:W-:Y:S08]  /*25f0*/  HMMA.16816.F32 R60, R44.reuse, R20, R60 ;  /* 0x000000142c3c723c */ /* 0x041ff0000000183c */
[C---:B--2---:R-:W-:Y:S08]  /*2600*/  HMMA.16816.F32 R56, R44.reuse, R16, R56 ;  /* 0x000000102c38723c */ /* 0x044ff00000001838 */
[----:B---3--:R-:W-:Y:S01]  /*2610*/  HMMA.16816.F32 R48, R44, R8, R48 ;  /* 0x000000082c30723c */ /* 0x008fe20000001830 */
[----:B------:R-:W-:-:S07]  /*2620*/  FMUL R17, R88, 1.4426950216293334961 ;  /* 0x3fb8aa3b58117820 */ /* 0x000fce0000400000 */
[----:B------:R-:W-:Y:S01]  /*2630*/  HMMA.16816.F32 R40, R44, R36, R40 ;  /* 0x000000242c28723c */ /* 0x000fe20000001828 */
[----:B------:R-:W-:-:S06]  /*2640*/  FMUL R16, R86, 1.4426950216293334961 ;  /* 0x3fb8aa3b56107820 */ /* 0x000fcc0000400000 */
[----:B------:R-:W-:Y:S02]  /*2650*/  FMUL R44, R89, 1.4426950216293334961 ;  /* 0x3fb8aa3b592c7820 */ /* 0x000fe40000400000 */
[----:B------:R-:W-:Y:S02]  /*2660*/  FMUL R45, R87, 1.4426950216293334961 ;  /* 0x3fb8aa3b572d7820 */ /* 0x000fe40000400000 */
[----:B------:R-:W-:Y:S02]  /*2670*/  FMUL R46, R85, 1.4426950216293334961 ;  /* 0x3fb8aa3b552e7820 */ /* 0x000fe40000400000 */
[----:B------:R-:W0:Y:S01]  /*2680*/  MUFU.EX2 R44, R44 ;  /* 0x0000002c002c7308 */ /* 0x000e220000000800 */
[----:B------:R-:W-:Y:S02]  /*2690*/  FADD R84, R84, -R5 ;  /* 0x8000000554547221 */ /* 0x000fe40000000000 */
[----:B------:R-:W-:Y:S02]  /*26a0*/  FMUL R47, R82, 1.4426950216293334961 ;  /* 0x3fb8aa3b522f7820 */ /* 0x000fe40000400000 */
[----:B------:R-:W-:-:S03]  /*26b0*/  FADD R83, R83, -R7 ;  /* 0x8000000753537221 */ /* 0x000fc60000000000 */
[----:B------:R-:W1:Y:S01]  /*26c0*/  MUFU.EX2 R45, R45 ;  /* 0x0000002d002d7308 */ /* 0x000e620000000800 */
[----:B------:R-:W-:Y:S02]  /*26d0*/  FMUL R21, R84, 1.4426950216293334961 ;  /* 0x3fb8aa3b54157820 */ /* 0x000fe40000400000 */
[----:B------:R-:W-:-:S05]  /*26e0*/  FMUL R20, R83, 1.4426950216293334961 ;  /* 0x3fb8aa3b53147820 */ /* 0x000fca0000400000 */
[----:B------:R-:W2:Y:S01]  /*26f0*/  MUFU.EX2 R17, R17 ;  /* 0x0000001100117308 */ /* 0x000ea20000000800 */
[----:B------:R-:W-:-:S07]  /*2700*/  FADD R81, R81, R12 ;  /* 0x0000000c51517221 */ /* 0x000fce0000000000 */
[----:B------:R-:W3:Y:S01]  /*2710*/  MUFU.EX2 R16, R16 ;  /* 0x0000001000107308 */ /* 0x000ee20000000800 */
[----:B------:R-:W-:-:S07]  /*2720*/  FADD R80, R80, R13 ;  /* 0x0000000d50507221 */ /* 0x000fce0000000000 */
[----:B------:R-:W4:Y:S01]  /*2730*/  MUFU.EX2 R46, R46 ;  /* 0x0000002e002e7308 */ /* 0x000f220000000800 */
[----:B0-----:R-:W-:-:S07]  /*2740*/  FADD R8, R44, R81 ;  /* 0x000000512c087221 */ /* 0x001fce0000000000 */
[----:B------:R-:W0:Y:S01]  /*2750*/  MUFU.EX2 R47, R47 ;  /* 0x0000002f002f7308 */ /* 0x000e220000000800 */
[----:B-1----:R-:W-:-:S07]  /*2760*/  FADD R13, R45, R80 ;  /* 0x000000502d0d7221 */ /* 0x002fce0000000000 */
[----:B------:R-:W1:Y:S01]  /*2770*/  MUFU.EX2 R21, R21 ;  /* 0x0000001500157308 */ /* 0x000e620000000800 */
[----:B--2---:R-:W-:-:S07]  /*2780*/  FADD R9, R17, R8 ;  /* 0x0000000811097221 */ /* 0x004fce0000000000 */
[----:B------:R-:W2:Y:S01]  /*2790*/  MUFU.EX2 R20, R20 ;  /* 0x0000001400147308 */ /* 0x000ea20000000800 */
[----:B---3--:R-:W-:Y:S02]  /*27a0*/  FADD R8, R16, R13 ;  /* 0x0000000d10087221 */ /* 0x008fe40000000000 */
[----:B----4-:R-:W-:Y:S02]  /*27b0*/  FADD R12, R46, R9 ;  /* 0x000000092e0c7221 */ /* 0x010fe40000000000 */
[----:B0-----:R-:W-:Y:S02]  /*27c0*/  FADD R9, R47, R8 ;  /* 0x000000082f097221 */ /* 0x001fe40000000000 */
[----:B-1----:R-:W-:Y:S02]  /*27d0*/  FADD R8, R21, R12 ;  /* 0x0000000c15087221 */ /* 0x002fe40000000000 */
[----:B--2---:R-:W-:-:S03]  /*27e0*/  FADD R9, R20, R9 ;  /* 0x0000000914097221 */ /* 0x004fc60000000000 */
[----:B------:R-:W0:Y:S04]  /*27f0*/  SHFL.BFLY PT, R12, R8, 0x2, 0x1f ;  /* 0x0c401f00080c7f89 */ /* 0x000e2800000e0000 */
[----:B------:R-:W1:Y:S04]  /*2800*/  SHFL.BFLY PT, R13, R9, 0x2, 0x1f ;  /* 0x0c401f00090d7f89 */ /* 0x000e6800000e0000 */
[----:B------:R-:W2:Y:S01]  /*2810*/  S2R R33, SR_CTAID.X ;  /* 0x0000000000217919 */ /* 0x000ea20000002500 */
[----:B------:R-:W-:Y:S02]  /*2820*/  F2FP.PACK_AB R44, R17, R44 ;  /* 0x0000002c112c723e */ /* 0x000fe400000000ff */
[----:B------:R-:W-:-:S02]  /*2830*/  F2FP.PACK_AB R45, R16, R45 ;  /* 0x0000002d102d723e */ /* 0x000fc400000000ff */
[----:B------:R-:W-:Y:S02]  /*2840*/  F2FP.PACK_AB R46, R21, R46 ;  /* 0x0000002e152e723e */ /* 0x000fe400000000ff */
[----:B------:R-:W-:Y:S01]  /*2850*/  F2FP.PACK_AB R47, R20, R47 ;  /* 0x0000002f142f723e */ /* 0x000fe200000000ff */
[----:B------:R-:W-:Y:S01]  /*2860*/  UIADD3 UR4, UP0, UR4, 0x20, URZ ;  /* 0x0000002004047890 */ /* 0x000fe2000ff1e03f */
[----:B0-----:R-:W-:Y:S02]  /*2870*/  FADD R12, R8, R12 ;  /* 0x0000000c080c7221 */ /* 0x001fe40000000000 */
[----:B-1----:R-:W-:-:S03]  /*2880*/  FADD R13, R9, R13 ;  /* 0x0000000d090d7221 */ /* 0x002fc60000000000 */
[----:B------:R-:W-:Y:S01]  /*2890*/  HMMA.16816.F32 R52, R44, R14, R52 ;  /* 0x0000000e2c34723c */ /* 0x000fe20000001834 */
[----:B------:R-:W0:Y:S01]  /*28a0*/  SHFL.BFLY PT, R9, R12, 0x1, 0x1f ;  /* 0x0c201f000c097f89 */ /* 0x000e2200000e0000 */
[----:B--2---:R-:W-:-:S03]  /*28b0*/  IMAD.SHL.U32 R33, R33, 0x80, RZ ;  /* 0x0000008021217824 */ /* 0x004fc600078e00ff */
[----:B------:R-:W1:Y:S01]  /*28c0*/  SHFL.BFLY PT, R14, R13, 0x1, 0x1f ;  /* 0x0c201f000d0e7f89 */ /* 0x000e6200000e0000 */
[----:B------:R-:W-:Y:S01]  /*28d0*/  UIADD3.X UR5, URZ, UR5, URZ, UP0, !UPT ;  /* 0x000000053f057290 */ /* 0x000fe200087fe43f */
[----:B------:R-:W-:-:S04]  /*28e0*/  IADD3 R33, R33, 0x80, RZ ;  /* 0x0000008021217810 */ /* 0x000fc80007ffe0ff */
[----:B------:R-:W-:Y:S02]  /*28f0*/  ISETP.LE.U32.AND P0, PT, R33, UR4, PT ;  /* 0x0000000421007c0c */ /* 0x000fe4000bf03070 */
[----:B------:R-:W-:-:S04]  /*2900*/  MOV R8, UR5 ;  /* 0x0000000500087c02 */ /* 0x000fc80008000f00 */
[----:B------:R-:W-:Y:S01]  /*2910*/  ISETP.GE.U32.AND.EX P0, PT, R8, RZ, PT, P0 ;  /* 0x000000ff0800720c */ /* 0x000fe20003f06100 */
[----:B------:R-:W-:Y:S01]  /*2920*/  HMMA.16816.F32 R48, R44, R10, R48 ;  /* 0x0000000a2c30723c */ /* 0x000fe20000001830 */
[----:B0-----:R-:W-:-:S06]  /*2930*/  FADD R8, R12, R9 ;  /* 0x000000090c087221 */ /* 0x001fcc0000000000 */
[----:B------:R-:W-:Y:S01]  /*2940*/  IMAD.MOV.U32 R11, RZ, RZ, 0x20 ;  /* 0x00000020ff0b7424 */ /* 0x000fe200078e00ff */
[----:B------:R-:W-:Y:S01]  /*2950*/  HMMA.16816.F32 R72, R44, R34, R72 ;  /* 0x000000222c48723c */ /* 0x000fe20000001848 */
[----:B-1----:R-:W-:Y:S02]  /*2960*/  FADD R9, R13, R14 ;  /* 0x0000000e0d097221 */ /* 0x002fe40000000000 */
[----:B------:R-:W-:Y:S02]  /*2970*/  FFMA R91, R79, R91, R8 ;  /* 0x0000005b4f5b7223 */ /* 0x000fe40000000008 */
[----:B------:R-:W-:-:S03]  /*2980*/  IMAD R0, R11, c[0x0][0x1b4], R0 ;  /* 0x00006d000b007a24 */ /* 0x000fc600078e0200 */
[----:B------:R-:W-:Y:S01]  /*2990*/  HMMA.16816.F32 R68, R44, R30, R68 ;  /* 0x0000001e2c44723c */ /* 0x000fe20000001844 */
[----:B------:R-:W-:Y:S02]  /*29a0*/  IMAD R6, R11, c[0x0][0x1a4], R6 ;  /* 0x000069000b067a24 */ /* 0x000fe400078e0206 */
[----:B------:R-:W-:Y:S02]  /*29b0*/  FFMA R90, R78, R90, R9 ;  /* 0x0000005a4e5a7223 */ /* 0x000fe40000000009 */
[----:B------:R-:W-:-:S03]  /*29c0*/  IMAD.MOV.U32 R12, RZ, RZ, R5 ;  /* 0x000000ffff0c7224 */ /* 0x000fc600078e0005 */
[----:B------:R-:W-:Y:S01]  /*29d0*/  HMMA.16816.F32 R64, R44, R26, R64 ;  /* 0x0000001a2c40723c */ /* 0x000fe20000001840 */
[----:B------:R-:W-:-:S07]  /*29e0*/  IMAD.MOV.U32 R8, RZ, RZ, R7 ;  /* 0x000000ffff087224 */ /* 0x000fce00078e0007 */
[C---:B------:R-:W-:Y:S08]  /*29f0*/  HMMA.16816.F32 R60, R44.reuse, R22, R60 ;  /* 0x000000162c3c723c */ /* 0x040ff0000000183c */
[C---:B------:R-:W-:Y:S08]  /*2a00*/  HMMA.16816.F32 R56, R44.reuse, R18, R56 ;  /* 0x000000122c38723c */ /* 0x040ff00000001838 */
[----:B------:R-:W-:Y:S01]  /*2a10*/  HMMA.16816.F32 R40, R44, R38, R40 ;  /* 0x000000262c28723c */ /* 0x000fe20000001828 */
[----:B------:R-:W-:Y:S01]  /*2a20*/  @P0 CALL.REL.NOINC `(.L_x_1) ;  /* 0x0000001000000944 */ /* 0x000fe20003c00000 */
[----:B------:R-:W-:Y:S06]  /*2a30*/  BRA `(.L_x_2) ;  /* 0xffffea9000007947 */ /* 0x000fec000383ffff */
.L_x_1:
[----:B------:R-:W-:-:S08]  /*2a40*/  NOP ;  /* 0x0000000000007918 */ /* 0x000fd00000000000 */
[----:B------:R-:W-:Y:S01]  /*2a50*/  MOV R0, R5 ;  /* 0x0000000500007202 */ /* 0x000fe20000000f00 */
[----:B------:R-:W-:-:S07]  /*2a60*/  IMAD.MOV.U32 R2, RZ, RZ, R7 ;  /* 0x000000ffff027224 */ /* 0x000fce00078e0007 */
.L_x_0:
[----:B------:R-:W0:Y:S01]  /*2a70*/  S2R R3, SR_TID.X ;  /* 0x0000000000037919 */ /* 0x000e220000002100 */
[C---:B------:R-:W-:Y:S01]  /*2a80*/  FMUL R23, R91.reuse, 8388608 ;  /* 0x4b0000005b177820 */ /* 0x040fe20000400000 */
[----:B------:R-:W-:Y:S01]  /*2a90*/  FSETP.GEU.AND P2, PT, R91, 1.175494350822287508e-38, PT ;  /* 0x008000005b00780b */ /* 0x000fe20003f4e000 */
[C---:B------:R-:W-:Y:S01]  /*2aa0*/  FMUL R24, R90.reuse, 8388608 ;  /* 0x4b0000005a187820 */ /* 0x040fe20000400000 */
[----:B------:R-:W1:Y:S01]  /*2ab0*/  S2R R92, SR_TID.X ;  /* 0x00000000005c7919 */ /* 0x000e620000002100 */
[C---:B------:R-:W-:Y:S01]  /*2ac0*/  FSETP.GEU.AND P3, PT, R90.reuse, 1.175494350822287508e-38, PT ;  /* 0x008000005a00780b */ /* 0x040fe20003f6e000 */
[----:B------:R-:W-:Y:S01]  /*2ad0*/  IMAD.MOV.U32 R18, RZ, RZ, R62 ;  /* 0x000000ffff127224 */ /* 0x000fe200078e003e */
[----:B------:R-:W-:Y:S01]  /*2ae0*/  FSEL R23, R23, R91, !P2 ;  /* 0x0000005b17177208 */ /* 0x000fe20005000000 */
[----:B------:R-:W2:Y:S01]  /*2af0*/  S2R R17, SR_TID.X ;  /* 0x0000000000117919 */ /* 0x000ea20000002100 */
[----:B------:R-:W-:Y:S01]  /*2b00*/  FSETP.GT.AND P1, PT, |R90|, 8.50705917302346158658e+37, PT ;  /* 0x7e8000005a00780b */ /* 0x000fe20003f24200 */
[----:B---3--:R-:W-:Y:S01]  /*2b10*/  IMAD R9, R125, c[0x0][0x1c4], RZ ;  /* 0x000071007d097a24 */ /* 0x008fe200078e02ff */
[----:B------:R-:W-:Y:S01]  /*2b20*/  MOV R16, R63 ;  /* 0x0000003f00107202 */ /* 0x000fe20000000f00 */
[----:B------:R-:W3:Y:S01]  /*2b30*/  S2R R89, SR_CTAID.Y ;  /* 0x0000000000597919 */ /* 0x000ee20000002600 */
[----:B------:R-:W-:Y:S01]  /*2b40*/  FSEL R24, R24, R90, !P3 ;  /* 0x0000005a18187208 */ /* 0x000fe20005800000 */
[----:B------:R-:W-:Y:S01]  /*2b50*/  IMAD.MOV.U32 R14, RZ, RZ, R40 ;  /* 0x000000ffff0e7224 */ /* 0x000fe200078e0028 */
[----:B------:R-:W-:Y:S01]  /*2b60*/  FSEL R63, RZ, -23, P3 ;  /* 0xc1b80000ff3f7808 */ /* 0x000fe20001800000 */
[----:B------:R-:W4:Y:S01]  /*2b70*/  S2R R44, SR_TID.X ;  /* 0x00000000002c7919 */ /* 0x000f220000002100 */
[----:B------:R-:W-:-:S02]  /*2b80*/  FSETP.GEU.AND P3, PT, |R90|, 1.175494350822287508e-38, PT ;  /* 0x008000005a00780b */ /* 0x000fc40003f6e200 */
[----:B------:R-:W-:Y:S01]  /*2b90*/  FSEL R62, RZ, -23, P2 ;  /* 0xc1b80000ff3e7808 */ /* 0x000fe20001000000 */
[----:B------:R-:W-:Y:S01]  /*2ba0*/  BAR.SYNC.DEFER_BLOCKING 0x0 ;  /* 0x0000000000007b1d */ /* 0x000fe20000010000 */
[----:B------:R-:W-:Y:S01]  /*2bb0*/  FSETP.GT.AND P2, PT, |R91|, 8.50705917302346158658e+37, PT ;  /* 0x7e8000005b00780b */ /* 0x000fe20003f44200 */
[----:B------:R-:W-:Y:S01]  /*2bc0*/  @P1 FMUL R90, R90, 0.25 ;  /* 0x3e8000005a5a1820 */ /* 0x000fe20000400000 */
[----:B0-----:R-:W-:Y:S01]  /*2bd0*/  LOP3.LUT R4, R3, 0x1c, RZ, 0xc0, !PT ;  /* 0x0000001c03047812 */ /* 0x001fe200078ec0ff */
[----:B------:R-:W-:Y:S01]  /*2be0*/  @P1 FMUL R43, R43, 0.25 ;  /* 0x3e8000002b2b1820 */ /* 0x000fe20000400000 */
[----:B------:R-:W-:Y:S01]  /*2bf0*/  LOP3.LUT R3, R3, 0xe0, RZ, 0xc0, !PT ;  /* 0x000000e003037812 */ /* 0x000fe200078ec0ff */
[----:B------:R-:W-:Y:S01]  /*2c00*/  @P1 FMUL R42, R42, 0.25 ;  /* 0x3e8000002a2a1820 */ /* 0x000fe20000400000 */
[----:B-1----:R-:W-:Y:S01]  /*2c10*/  SHF.R.U32.HI R11, RZ, 0x1, R92 ;  /* 0x00000001ff0b7819 */ /* 0x002fe2000001165c */
[C---:B------:R-:W-:Y:S01]  /*2c20*/  IMAD.SHL.U32 R6, R92.reuse, 0x200, RZ ;  /* 0x000002005c067824 */ /* 0x040fe200078e00ff */
[----:B------:R-:W-:Y:S01]  /*2c30*/  SHF.L.U32 R7, R92, 0x2, RZ ;  /* 0x000000025c077819 */ /* 0x000fe200000006ff */
[----:B------:R-:W-:Y:S01]  /*2c40*/  IMAD R15, R3, 0x2, R4 ;  /* 0x00000002030f7824 */ /* 0x000fe200078e0204 */
[----:B--2---:R-:W-:Y:S01]  /*2c50*/  LOP3.LUT R17, R17, 0x3, RZ, 0xc0, !PT ;  /* 0x0000000311117812 */ /* 0x004fe200078ec0ff */
[----:B------:R-:W0:Y:S01]  /*2c60*/  S2R R3, SR_TID.X ;  /* 0x0000000000037919 */ /* 0x000e220000002100 */
[----:B------:R-:W-:Y:S01]  /*2c70*/  @!P3 FMUL R90, R90, 16777216 ;  /* 0x4b8000005a5ab820 */ /* 0x000fe20000400000 */
[----:B------:R-:W-:Y:S01]  /*2c80*/  LOP3.LUT R10, R6, 0x3000, RZ, 0xc0, !PT ;  /* 0x00003000060a7812 */ /* 0x000fe200078ec0ff */
[----:B------:R-:W-:Y:S01]  /*2c90*/  @P1 FMUL R51, R51, 0.25 ;  /* 0x3e80000033331820 */ /* 0x000fe20000400000 */
[----:B------:R-:W-:Y:S01]  /*2ca0*/  LOP3.LUT R6, R11, 0x4, RZ, 0xc0, !PT ;  /* 0x000000040b067812 */ /* 0x000fe200078ec0ff */
[----:B------:R-:W-:Y:S01]  /*2cb0*/  @P1 FMUL R50, R50, 0.25 ;  /* 0x3e80000032321820 */ /* 0x000fe20000400000 */
[----:B------:R-:W-:Y:S01]  /*2cc0*/  LOP3.LUT R13, R7, 0x1c0, RZ, 0xc0, !PT ;  /* 0x000001c0070d7812 */ /* 0x000fe200078ec0ff */
[----:B------:R-:W-:Y:S01]  /*2cd0*/  @P1 FMUL R55, R55, 0.25 ;  /* 0x3e80000037371820 */ /* 0x000fe20000400000 */
[----:B----4-:R-:W-:Y:S01]  /*2ce0*/  SHF.R.U32.HI R44, RZ, 0x7, R44 ;  /* 0x00000007ff2c7819 */ /* 0x010fe2000001162c */
[----:B------:R-:W-:Y:S01]  /*2cf0*/  @P1 FMUL R54, R54, 0.25 ;  /* 0x3e80000036361820 */ /* 0x000fe20000400000 */
[----:B------:R-:W-:Y:S01]  /*2d00*/  LOP3.LUT P0, RZ, R92, 0x80, RZ, 0xc0, !PT ;  /* 0x000000805cff7812 */ /* 0x000fe2000780c0ff */
[----:B------:R-:W-:Y:S01]  /*2d10*/  @P1 FMUL R59, R59, 0.25 ;  /* 0x3e8000003b3b1820 */ /* 0x000fe20000400000 */
[----:B------:R-:W-:Y:S01]  /*2d20*/  SGXT.U32 R44, R44, 0x1 ;  /* 0x000000012c2c781a */ /* 0x000fe20000000000 */
[----:B------:R-:W-:-:S02]  /*2d30*/  @P1 FMUL R58, R58, 0.25 ;  /* 0x3e8000003a3a1820 */ /* 0x000fc40000400000 */
[----:B------:R-:W-:Y:S02]  /*2d40*/  @P1 FMUL R16, R16, 0.25 ;  /* 0x3e80000010101820 */ /* 0x000fe40000400000 */
[----:B------:R-:W-:Y:S02]  /*2d50*/  @P1 FMUL R18, R18, 0.25 ;  /* 0x3e80000012121820 */ /* 0x000fe40000400000 */
[----:B------:R-:W-:Y:S02]  /*2d60*/  @P1 FMUL R67, R67, 0.25 ;  /* 0x3e80000043431820 */ /* 0x000fe40000400000 */
[----:B------:R-:W-:Y:S02]  /*2d70*/  @P1 FMUL R66, R66, 0.25 ;  /* 0x3e80000042421820 */ /* 0x000fe40000400000 */
[----:B------:R-:W-:Y:S02]  /*2d80*/  @P1 FMUL R71, R71, 0.25 ;  /* 0x3e80000047471820 */ /* 0x000fe40000400000 */
[----:B0-----:R-:W-:-:S02]  /*2d90*/  IMAD.SHL.U32 R3, R3, 0x8, RZ ;  /* 0x0000000803037824 */ /* 0x001fc400078e00ff */
[----:B------:R-:W-:Y:S02]  /*2da0*/  @P1 FMUL R70, R70, 0.25 ;  /* 0x3e80000046461820 */ /* 0x000fe40000400000 */
[----:B------:R-:W-:Y:S01]  /*2db0*/  @P1 FMUL R75, R75, 0.25 ;  /* 0x3e8000004b4b1820 */ /* 0x000fe20000400000 */
[----:B------:R-:W-:Y:S01]  /*2dc0*/  LOP3.LUT R12, R3, 0x38, RZ, 0xc0, !PT ;  /* 0x00000038030c7812 */ /* 0x000fe200078ec0ff */
[----:B------:R-:W-:Y:S01]  /*2dd0*/  @P1 FMUL R74, R74, 0.25 ;  /* 0x3e8000004a4a1820 */ /* 0x000fe20000400000 */
[----:B------:R-:W-:Y:S01]  /*2de0*/  IADD3 R3, R23, -0x3f3504f3, RZ ;  /* 0xc0cafb0d17037810 */ /* 0x000fe20007ffe0ff */
[----:B---3--:R-:W-:Y:S01]  /*2df0*/  IMAD R8, R89, c[0x0][0x1c0], RZ ;  /* 0x0000700059087a24 */ /* 0x008fe200078e02ff */
[----:B------:R-:W-:Y:S01]  /*2e00*/  FSETP.GEU.AND P1, PT, |R91|, 1.175494350822287508e-38, PT ;  /* 0x008000005b00780b */ /* 0x000fe20003f2e200 */
[----:B------:R-:W-:Y:S01]  /*2e10*/  IMAD R10, R17, 0x20, R10 ;  /* 0x00000020110a7824 */ /* 0x000fe200078e020a */
[----:B------:R-:W-:Y:S01]  /*2e20*/  LOP3.LUT R4, R3, 0xff800000, RZ, 0xc0, !PT ;  /* 0xff80000003047812 */ /* 0x000fe200078ec0ff */
[----:B------:R-:W-:Y:S01]  /*2e30*/  IMAD.SHL.U32 R20, R8, 0x2, RZ ;  /* 0x0000000208147824 */ /* 0x000fe200078e00ff */
[----:B------:R-:W0:Y:S01]  /*2e40*/  S2R R17, SR_TID.X ;  /* 0x0000000000117919 */ /* 0x000e220000002100 */
[----:B------:R-:W-:Y:S01]  /*2e50*/  IMAD.SHL.U32 R11, R9, 0x2, RZ ;  /* 0x00000002090b7824 */ /* 0x000fe200078e00ff */
[----:B------:R-:W1:Y:S01]  /*2e60*/  I2F R5, R4 ;  /* 0x0000000400057306 */ /* 0x000e620000201400 */
[----:B------:R-:W-:Y:S01]  /*2e70*/  IADD3 R3, R24, -0x3f3504f3, RZ ;  /* 0xc0cafb0d18037810 */ /* 0x000fe20007ffe0ff */
[----:B------:R-:W-:-:S02]  /*2e80*/  @P2 FMUL R91, R91, 0.25 ;  /* 0x3e8000005b5b2820 */ /* 0x000fc40000400000 */
[----:B------:R-:W-:Y:S01]  /*2e90*/  IADD3 R20, P4, P5, R11, c[0x0][0x178], R20 ;  /* 0x00005e000b147a10 */ /* 0x000fe20007d9e014 */
[----:B------:R-:W-:Y:S01]  /*2ea0*/  IMAD.SHL.U32 R11, R15, 0x4, RZ ;  /* 0x000000040f0b7824 */ /* 0x000fe200078e00ff */
[----:B------:R-:W-:Y:S01]  /*2eb0*/  LOP3.LUT R7, R3, 0xff800000, RZ, 0xc0, !PT ;  /* 0xff80000003077812 */ /* 0x000fe200078ec0ff */
[----:B------:R-:W-:Y:S01]  /*2ec0*/  @!P3 FMUL R43, R43, 16777216 ;  /* 0x4b8000002b2bb820 */ /* 0x000fe20000400000 */
[----:B------:R-:W-:Y:S01]  /*2ed0*/  IADD3 R3, R6, R12, R13 ;  /* 0x0000000c06037210 */ /* 0x000fe20007ffe00d */
[----:B------:R-:W-:Y:S01]  /*2ee0*/  @!P3 FMUL R42, R42, 16777216 ;  /* 0x4b8000002a2ab820 */ /* 0x000fe20000400000 */
[----:B------:R-:W-:Y:S01]  /*2ef0*/  LOP3.LUT R26, R10, R11, RZ, 0x3c, !PT ;  /* 0x0000000b0a1a7212 */ /* 0x000fe200078e3cff */
[----:B------:R-:W-:Y:S01]  /*2f00*/  @!P3 FMUL R51, R51, 16777216 ;  /* 0x4b8000003333b820 */ /* 0x000fe20000400000 */
[----:B------:R2:W-:Y:S01]  /*2f10*/  I2F R6, R7 ;  /* 0x0000000700067306 */ /* 0x0005e20000201400 */
[----:B------:R-:W-:Y:S01]  /*2f20*/  @!P3 FMUL R50, R50, 16777216 ;  /* 0x4b8000003232b820 */ /* 0x000fe20000400000 */
[----:B------:R-:W-:Y:S01]  /*2f30*/  SHF.L.U32 R12, R92, 0xb, RZ ;  /* 0x0000000b5c0c7819 */ /* 0x000fe200000006ff */
[----:B------:R-:W-:-:S02]  /*2f40*/  @!P3 FMUL R55, R55, 16777216 ;  /* 0x4b8000003737b820 */ /* 0x000fc40000400000 */
[----:B-1----:R-:W-:Y:S01]  /*2f50*/  FFMA.FTZ R62, R5, 1.1920928955078125e-07, R62 ;  /* 0x34000000053e7823 */ /* 0x002fe2000001003e */
[----:B------:R-:W-:Y:S01]  /*2f60*/  LOP3.LUT R12, R12, 0x3000, RZ, 0xc0, !PT ;  /* 0x000030000c0c7812 */ /* 0x000fe200078ec0ff */
[----:B------:R-:W-:Y:S01]  /*2f70*/  @!P3 FMUL R54, R54, 16777216 ;  /* 0x4b8000003636b820 */ /* 0x000fe20000400000 */
[----:B------:R-:W1:Y:S01]  /*2f80*/  MUFU.RCP R5, R90 ;  /* 0x0000005a00057308 */ /* 0x000e620000001000 */
[----:B------:R-:W-:Y:S01]  /*2f90*/  @!P3 FMUL R59, R59, 16777216 ;  /* 0x4b8000003b3bb820 */ /* 0x000fe20000400000 */
[----:B0-----:R-:W-:Y:S01]  /*2fa0*/  LOP3.LUT R17, R17, 0xff, RZ, 0xc0, !PT ;  /* 0x000000ff11117812 */ /* 0x001fe200078ec0ff */
[----:B------:R-:W-:Y:S01]  /*2fb0*/  @!P3 FMUL R58, R58, 16777216 ;  /* 0x4b8000003a3ab820 */ /* 0x000fe20000400000 */
[----:B--2---:R-:W-:Y:S01]  /*2fc0*/  IADD3 R7, R24, -R7, RZ ;  /* 0x8000000718077210 */ /* 0x004fe20007ffe0ff */
[----:B------:R-:W-:Y:S02]  /*2fd0*/  @!P3 FMUL R16, R16, 16777216 ;  /* 0x4b8000001010b820 */ /* 0x000fe40000400000 */
[----:B------:R-:W-:-:S02]  /*2fe0*/  @!P3 FMUL R18, R18, 16777216 ;  /* 0x4b8000001212b820 */ /* 0x000fc40000400000 */
[----:B------:R-:W-:Y:S02]  /*2ff0*/  @!P3 FMUL R67, R67, 16777216 ;  /* 0x4b8000004343b820 */ /* 0x000fe40000400000 */
[----:B------:R-:W-:Y:S02]  /*3000*/  @!P3 FMUL R66, R66, 16777216 ;  /* 0x4b8000004242b820 */ /* 0x000fe40000400000 */
[----:B------:R-:W-:Y:S02]  /*3010*/  @!P3 FMUL R71, R71, 16777216 ;  /* 0x4b8000004747b820 */ /* 0x000fe40000400000 */
[----:B------:R-:W-:Y:S02]  /*3020*/  @!P3 FMUL R70, R70, 16777216 ;  /* 0x4b8000004646b820 */ /* 0x000fe40000400000 */
[----:B------:R-:W-:Y:S02]  /*3030*/  @!P3 FMUL R75, R75, 16777216 ;  /* 0x4b8000004b4bb820 */ /* 0x000fe40000400000 */
[----:B------:R-:W-:Y:S01]  /*3040*/  @!P3 FMUL R74, R74, 16777216 ;  /* 0x4b8000004a4ab820 */ /* 0x000fe20000400000 */
[----:B------:R-:W-:Y:S01]  /*3050*/  ISETP.GE.U32.AND P3, PT, R24, 0x7f800000, PT ;  /* 0x7f8000001800780c */ /* 0x000fe20003f66070 */
[----:B------:R-:W-:-:S02]  /*3060*/  @!P1 FMUL R91, R91, 16777216 ;  /* 0x4b8000005b5b9820 */ /* 0x000fc40000400000 */
[C---:B-1----:R-:W-:Y:S02]  /*3070*/  FMUL R29, R5.reuse, R43 ;  /* 0x0000002b051d7220 */ /* 0x042fe40000400000 */
[C---:B------:R-:W-:Y:S02]  /*3080*/  FMUL R30, R5.reuse, R42 ;  /* 0x0000002a051e7220 */ /* 0x040fe40000400000 */
[C---:B------:R-:W-:Y:S02]  /*3090*/  FMUL R32, R5.reuse, R51 ;  /* 0x0000003305207220 */ /* 0x040fe40000400000 */
[C---:B------:R-:W-:Y:S02]  /*30a0*/  FMUL R31, R5.reuse, R50 ;  /* 0x00000032051f7220 */ /* 0x040fe40000400000 */
[C---:B------:R-:W-:Y:S02]  /*30b0*/  FMUL R11, R5.reuse, R55 ;  /* 0x00000037050b7220 */ /* 0x040fe40000400000 */
[----:B------:R-:W-:-:S02]  /*30c0*/  FMUL R25, R5, R54 ;  /* 0x0000003605197220 */ /* 0x000fc40000400000 */
[C---:B------:R-:W-:Y:S02]  /*30d0*/  FMUL R34, R5.reuse, R59 ;  /* 0x0000003b05227220 */ /* 0x040fe40000400000 */
        /* <DEDUP_REMOVED lines=8> */
[----:B------:R-:W-:Y:S02]  /*3160*/  FMUL R74, R5, R74 ;  /* 0x0000004a054a7220 */ /* 0x000fe40000400000 */
[----:B------:R0:W1:Y:S01]  /*3170*/  MUFU.RCP R5, R91 ;  /* 0x0000005b00057308 */ /* 0x0000620000001000 */
[----:B------:R-:W-:Y:S02]  /*3180*/  @P2 FMUL R14, R14, 0.25 ;  /* 0x3e8000000e0e2820 */ /* 0x000fe40000400000 */
[----:B------:R-:W-:-:S02]  /*3190*/  @P2 FMUL R41, R41, 0.25 ;  /* 0x3e80000029292820 */ /* 0x000fc40000400000 */
[----:B------:R-:W-:Y:S02]  /*31a0*/  @P2 FMUL R49, R49, 0.25 ;  /* 0x3e80000031312820 */ /* 0x000fe40000400000 */
[----:B------:R-:W-:Y:S02]  /*31b0*/  @P2 FMUL R48, R48, 0.25 ;  /* 0x3e80000030302820 */ /* 0x000fe40000400000 */
[----:B------:R-:W-:Y:S01]  /*31c0*/  @P2 FMUL R53, R53, 0.25 ;  /* 0x3e80000035352820 */ /* 0x000fe20000400000 */
[----:B0-----:R-:W-:Y:S01]  /*31d0*/  SHF.L.U32 R91, R92, 0x1, RZ ;  /* 0x000000015c5b7819 */ /* 0x001fe200000006ff */
[----:B------:R-:W-:Y:S02]  /*31e0*/  @P2 FMUL R52, R52, 0.25 ;  /* 0x3e80000034342820 */ /* 0x000fe40000400000 */
[----:B------:R-:W-:Y:S02]  /*31f0*/  @P2 FMUL R57, R57, 0.25 ;  /* 0x3e80000039392820 */ /* 0x000fe40000400000 */
[----:B------:R-:W-:-:S02]  /*3200*/  @P2 FMUL R61, R61, 0.25 ;  /* 0x3e8000003d3d2820 */ /* 0x000fc40000400000 */
[----:B------:R-:W-:Y:S02]  /*3210*/  @P2 FMUL R60, R60, 0.25 ;  /* 0x3e8000003c3c2820 */ /* 0x000fe40000400000 */
[----:B------:R-:W-:Y:S02]  /*3220*/  @P2 FMUL R65, R65, 0.25 ;  /* 0x3e80000041412820 */ /* 0x000fe40000400000 */
[----:B------:R-:W-:Y:S02]  /*3230*/  @P2 FMUL R64, R64, 0.25 ;  /* 0x3e80000040402820 */ /* 0x000fe40000400000 */
[----:B------:R-:W-:Y:S02]  /*3240*/  @P2 FMUL R69, R69, 0.25 ;  /* 0x3e80000045452820 */ /* 0x000fe40000400000 */
[----:B------:R-:W-:Y:S02]  /*3250*/  @P2 FMUL R68, R68, 0.25 ;  /* 0x3e80000044442820 */ /* 0x000fe40000400000 */
[----:B------:R-:W-:-:S02]  /*3260*/  @P2 FMUL R73, R73, 0.25 ;  /* 0x3e80000049492820 */ /* 0x000fc40000400000 */
[----:B------:R-:W-:Y:S02]  /*3270*/  @P2 FMUL R72, R72, 0.25 ;  /* 0x3e80000048482820 */ /* 0x000fe40000400000 */
[----:B------:R-:W-:-:S04]  /*3280*/  IMAD.HI R21, R8, 0x2, RZ ;  /* 0x0000000208157827 */ /* 0x000fc800078e02ff */
[----:B------:R-:W-:Y:S01]  /*3290*/  @P2 FMUL R56, R56, 0.25 ;  /* 0x3e80000038382820 */ /* 0x000fe20000400000 */
[----:B------:R-:W-:Y:S01]  /*32a0*/  ISETP.GE.U32.AND P2, PT, R23, 0x7f800000, PT ;  /* 0x7f8000001700780c */ /* 0x000fe20003f46070 */
[----:B------:R-:W-:-:S04]  /*32b0*/  IMAD.HI R8, R9, 0x2, RZ ;  /* 0x0000000209087827 */ /* 0x000fc800078e02ff */
[----:B------:R-:W-:Y:S01]  /*32c0*/  @!P1 FMUL R14, R14, 16777216 ;  /* 0x4b8000000e0e9820 */ /* 0x000fe20000400000 */
[----:B------:R-:W-:Y:S01]  /*32d0*/  IADD3.X R21, R8, c[0x0][0x17c], R21, P4, P5 ;  /* 0x00005f0008157a10 */ /* 0x000fe200027ea415 */
[----:B------:R-:W-:Y:S02]  /*32e0*/  @!P1 FMUL R41, R41, 16777216 ;  /* 0x4b80000029299820 */ /* 0x000fe40000400000 */
[----:B------:R-:W-:Y:S02]  /*32f0*/  @!P1 FMUL R49, R49, 16777216 ;  /* 0x4b80000031319820 */ /* 0x000fe40000400000 */
[----:B------:R-:W-:Y:S02]  /*3300*/  @!P1 FMUL R48, R48, 16777216 ;  /* 0x4b80000030309820 */ /* 0x000fe40000400000 */
[----:B------:R-:W-:Y:S02]  /*3310*/  @!P1 FMUL R53, R53, 16777216 ;  /* 0x4b80000035359820 */ /* 0x000fe40000400000 */
[----:B------:R-:W-:-:S02]  /*3320*/  @!P1 FMUL R52, R52, 16777216 ;  /* 0x4b80000034349820 */ /* 0x000fc40000400000 */
[----:B------:R-:W-:Y:S02]  /*3330*/  @!P1 FMUL R57, R57, 16777216 ;  /* 0x4b80000039399820 */ /* 0x000fe40000400000 */
        /* <DEDUP_REMOVED lines=8> */
[----:B------:R-:W-:Y:S01]  /*33c0*/  @!P1 FMUL R56, R56, 16777216 ;  /* 0x4b80000038389820 */ /* 0x000fe20000400000 */
[----:B------:R-:W-:Y:S01]  /*33d0*/  FSETP.NEU.AND P1, PT, R23, RZ, PT ;  /* 0x000000ff1700720b */ /* 0x000fe20003f2d000 */
[----:B------:R-:W-:Y:S02]  /*33e0*/  IMAD R22, R17, 0x10, R12 ;  /* 0x0000001011167824 */ /* 0x000fe400078e020c */
[----:B------:R-:W-:-:S02]  /*33f0*/  FFMA.FTZ R63, R6, 1.1920928955078125e-07, R63 ;  /* 0x34000000063f7823 */ /* 0x000fc4000001003f */
[C---:B-1----:R-:W-:Y:S02]  /*3400*/  FMUL R19, R5.reuse, R14 ;  /* 0x0000000e05137220 */ /* 0x042fe40000400000 */
[C---:B------:R-:W-:Y:S02]  /*3410*/  FMUL R15, R5.reuse, R41 ;  /* 0x00000029050f7220 */ /* 0x040fe40000400000 */
[C---:B------:R-:W-:Y:S02]  /*3420*/  FMUL R6, R5.reuse, R49 ;  /* 0x0000003105067220 */ /* 0x040fe40000400000 */
[C---:B------:R-:W-:Y:S02]  /*3430*/  FMUL R8, R5.reuse, R48 ;  /* 0x0000003005087220 */ /* 0x040fe40000400000 */
[----:B------:R-:W-:Y:S01]  /*3440*/  FMUL R14, R5, R53 ;  /* 0x00000035050e7220 */ /* 0x000fe20000400000 */
[----:B------:R-:W-:Y:S01]  /*3450*/  F2FP.PACK_AB R15, R15, R6 ;  /* 0x000000060f0f723e */ /* 0x000fe200000000ff */
[----:B------:R-:W-:Y:S01]  /*3460*/  FMUL R18, R5, R52 ;  /* 0x0000003405127220 */ /* 0x000fe20000400000 */
[----:B------:R-:W-:Y:S01]  /*3470*/  F2FP.PACK_AB R19, R19, R8 ;  /* 0x000000081313723e */ /* 0x000fe200000000ff */
[----:B------:R-:W-:Y:S01]  /*3480*/  FMUL R9, R5, R57 ;  /* 0x0000003905097220 */ /* 0x000fe20000400000 */
[----:B------:R-:W-:Y:S01]  /*3490*/  F2FP.PACK_AB R8, R37, R40 ;  /* 0x000000282508723e */ /* 0x000fe200000000ff */
[----:B------:R-:W-:-:S02]  /*34a0*/  FMUL R13, R5, R61 ;  /* 0x0000003d050d7220 */ /* 0x000fc40000400000 */
[C---:B------:R-:W-:Y:S01]  /*34b0*/  FMUL R17, R5.reuse, R60 ;  /* 0x0000003c05117220 */ /* 0x040fe20000400000 */
[----:B------:R-:W-:Y:S01]  /*34c0*/  F2FP.PACK_AB R14, R14, R9 ;  /* 0x000000090e0e723e */ /* 0x000fe200000000ff */
[----:B------:R-:W-:Y:S01]  /*34d0*/  FMUL R12, R5, R69 ;  /* 0x00000045050c7220 */ /* 0x000fe20000400000 */
[----:B------:R-:W-:Y:S01]  /*34e0*/  F2FP.PACK_AB R9, R33, R38 ;  /* 0x000000262109723e */ /* 0x000fe200000000ff */
[C---:B------:R-:W-:Y:S02]  /*34f0*/  FMUL R16, R5.reuse, R68 ;  /* 0x0000004405107220 */ /* 0x040fe40000400000 */
[C---:B------:R-:W-:Y:S02]  /*3500*/  FMUL R27, R5.reuse, R72 ;  /* 0x00000048051b7220 */ /* 0x040fe40000400000 */
[C---:B------:R-:W-:Y:S02]  /*3510*/  FMUL R73, R5.reuse, R73 ;  /* 0x0000004905497220 */ /* 0x040fe40000400000 */
[C---:B------:R-:W-:Y:S01]  /*3520*/  FMUL R64, R5.reuse, R64 ;  /* 0x0000004005407220 */ /* 0x040fe20000400000 */
[----:B------:R-:W-:Y:S01]  /*3530*/  F2FP.PACK_AB R16, R16, R27 ;  /* 0x0000001b1010723e */ /* 0x000fe200000000ff */
[C---:B------:R-:W-:Y:S01]  /*3540*/  FMUL R28, R5.reuse, R65 ;  /* 0x00000041051c7220 */ /* 0x040fe20000400000 */
[----:B------:R-:W-:Y:S01]  /*3550*/  F2FP.PACK_AB R12, R12, R73 ;  /* 0x000000490c0c723e */ /* 0x000fe200000000ff */
[----:B------:R-:W-:Y:S01]  /*3560*/  FMUL R5, R5, R56 ;  /* 0x0000003805057220 */ /* 0x000fe20000400000 */
[----:B------:R-:W-:Y:S01]  /*3570*/  F2FP.PACK_AB R17, R17, R64 ;  /* 0x000000401111723e */ /* 0x000fe200000000ff */
[----:B------:R-:W-:Y:S01]  /*3580*/  IMAD.IADD R4, R23, 0x1, -R4 ;  /* 0x0000000117047824 */ /* 0x000fe200078e0a04 */
[----:B------:R-:W-:Y:S01]  /*3590*/  F2FP.PACK_AB R13, R13, R28 ;  /* 0x0000001c0d0d723e */ /* 0x000fe200000000ff */
[----:B------:R-:W-:Y:S01]  /*35a0*/  FADD R28, R7, -1 ;  /* 0xbf800000071c7421 */ /* 0x000fe20000000000 */
[----:B------:R-:W-:Y:S01]  /*35b0*/  F2FP.PACK_AB R18, R18, R5 ;  /* 0x000000051212723e */ /* 0x000fe200000000ff */
[----:B------:R-:W-:-:S02]  /*35c0*/  IMAD.MOV.U32 R5, RZ, RZ, 0x3dc6b27f ;  /* 0x3dc6b27fff057424 */ /* 0x000fc400078e00ff */
[----:B------:R-:W-:Y:S01]  /*35d0*/  FADD R27, R4, -1 ;  /* 0xbf800000041b7421 */ /* 0x000fe20000000000 */
[----:B------:R0:W-:Y:S03]  /*35e0*/  STS.128 [R26+0x800], R12 ;  /* 0x0008000c1a007388 */ /* 0x0001e60000000c00 */
[CC--:B------:R-:W-:Y:S01]  /*35f0*/  FFMA.FTZ R4, R27.reuse, R5.reuse, -0.16845393180847167969 ;  /* 0xbe2c7f301b047423 */ /* 0x0c0fe20000010005 */
[----:B------:R1:W-:Y:S01]  /*3600*/  STS.128 [R26], R16 ;  /* 0x000000101a007388 */ /* 0x0003e20000000c00 */
[C---:B------:R-:W-:Y:S02]  /*3610*/  FFMA.FTZ R5, R28.reuse, R5, -0.16845393180847167969 ;  /* 0xbe2c7f301c057423 */ /* 0x040fe40000010005 */
[----:B------:R-:W-:Y:S01]  /*3620*/  FFMA.FTZ R6, R27, R4, 0.1716887056827545166 ;  /* 0x3e2fcf2a1b067423 */ /* 0x000fe20000010004 */
[----:B------:R-:W-:Y:S01]  /*3630*/  F2FP.PACK_AB R4, R39, R74 ;  /* 0x0000004a2704723e */ /* 0x000fe200000000ff */
[----:B------:R-:W-:-:S02]  /*3640*/  FFMA.FTZ R5, R28, R5, 0.1716887056827545166 ;  /* 0x3e2fcf2a1c057423 */ /* 0x000fc40000010005 */
[C---:B------:R-:W-:Y:S02]  /*3650*/  FFMA.FTZ R6, R27.reuse, R6, -0.17900948226451873779 ;  /* 0xbe374e431b067423 */ /* 0x040fe40000010006 */
[----:B------:R-:W-:Y:S01]  /*3660*/  FFMA.FTZ R7, R28, R5, -0.17900948226451873779 ;  /* 0xbe374e431c077423 */ /* 0x000fe20000010005 */
[----:B------:R-:W-:Y:S01]  /*3670*/  F2FP.PACK_AB R5, R10, R35 ;  /* 0x000000230a05723e */ /* 0x000fe200000000ff */
[----:B------:R-:W-:Y:S01]  /*3680*/  FFMA.FTZ R10, R27, R6, 0.20512372255325317383 ;  /* 0x3e520bf41b0a7423 */ /* 0x000fe20000010006 */
[----:B------:R-:W-:Y:S01]  /*3690*/  F2FP.PACK_AB R6, R25, R36 ;  /* 0x000000241906723e */ /* 0x000fe200000000ff */
[----:B0-----:R-:W-:Y:S02]  /*36a0*/  IMAD R14, R44, c[0x0][0x1c8], RZ ;  /* 0x000072002c0e7a24 */ /* 0x001fe400078e02ff */
[----:B------:R-:W-:Y:S01]  /*36b0*/  IMAD.MOV.U32 R25, RZ, RZ, c[0x0][0x1c8] ;  /* 0x00007200ff197624 */ /* 0x000fe200078e00ff */
[----:B-1----:R-:W-:Y:S01]  /*36c0*/  LOP3.LUT R17, R22, 0x20, RZ, 0x3c, !PT ;  /* 0x0000002016117812 */ /* 0x002fe200078e3cff */
[----:B------:R-:W-:-:S02]  /*36d0*/  FFMA.FTZ R10, R27, R10, -0.24046532809734344482 ;  /* 0xbe763c8b1b0a7423 */ /* 0x000fc4000001000a */
[----:B------:R-:W-:Y:S02]  /*36e0*/  IMAD R16, R25, 0x2, R14 ;  /* 0x0000000219107824 */ /* 0x000fe400078e020e */
[C---:B------:R-:W-:Y:S02]  /*36f0*/  FFMA.FTZ R7, R28.reuse, R7, 0.20512372255325317383 ;  /* 0x3e520bf41c077423 */ /* 0x040fe40000010007 */
[----:B------:R-:W-:Y:S01]  /*3700*/  FFMA.FTZ R12, R27, R10, 0.28857114911079406738 ;  /* 0x3e93bf991b0c7423 */ /* 0x000fe2000001000a */
[----:B------:R-:W-:Y:S01]  /*3710*/  LEA R18, R25, R16, 0x1 ;  /* 0x0000001019127211 */ /* 0x000fe200078e08ff */
[C---:B------:R-:W-:Y:S01]  /*3720*/  FFMA.FTZ R7, R28.reuse, R7, -0.24046532809734344482 ;  /* 0xbe763c8b1c077423 */ /* 0x040fe20000010007 */
[----:B------:R-:W-:Y:S01]  /*3730*/  F2FP.PACK_AB R10, R11, R34 ;  /* 0x000000220b0a723e */ /* 0x000fe200000000ff */
[----:B------:R-:W-:Y:S02]  /*3740*/  FFMA.FTZ R12, R27, R12, -0.36067417263984680176 ;  /* 0xbeb8aa491b0c7423 */ /* 0x000fe4000001000c */
[----:B------:R-:W-:Y:S01]  /*3750*/  FFMA.FTZ R11, R28, R7, 0.28857114911079406738 ;  /* 0x3e93bf991c0b7423 */ /* 0x000fe20000010007 */
[----:B------:R-:W-:Y:S01]  /*3760*/  F2FP.PACK_AB R7, R30, R31 ;  /* 0x0000001f1e07723e */ /* 0x000fe200000000ff */
[----:B------:R-:W-:-:S02]  /*3770*/  IMAD R34, R25, 0x2, R18 ;  /* 0x0000000219227824 */ /* 0x000fc400078e0212 */
[----:B------:R-:W-:Y:S02]  /*3780*/  FFMA.FTZ R12, R27, R12, 0.48089820146560668945 ;  /* 0x3ef6384a1b0c7423 */ /* 0x000fe4000001000c */
[C---:B------:R-:W-:Y:S01]  /*3790*/  FFMA.FTZ R13, R28.reuse, R11, -0.36067417263984680176 ;  /* 0xbeb8aa491c0d7423 */ /* 0x040fe2000001000b */
[----:B------:R0:W-:Y:S01]  /*37a0*/  STS.128 [R26+0x80], R4 ;  /* 0x000080041a007388 */ /* 0x0001e20000000c00 */
[----:B------:R-:W-:Y:S01]  /*37b0*/  IMAD R40, R25, 0x2, R34 ;  /* 0x0000000219287824 */ /* 0x000fe200078e0222 */
[----:B------:R-:W-:Y:S01]  /*37c0*/  F2FP.PACK_AB R11, R29, R32 ;  /* 0x000000201d0b723e */ /* 0x000fe200000000ff */
[----:B------:R-:W-:Y:S02]  /*37d0*/  FFMA.FTZ R12, R27, R12, -0.72134751081466674805 ;  /* 0xbf38aa3b1b0c7423 */ /* 0x000fe4000001000c */
[----:B------:R-:W-:Y:S02]  /*37e0*/  FFMA.FTZ R13, R28, R13, 0.48089820146560668945 ;  /* 0x3ef6384a1c0d7423 */ /* 0x000fe4000001000d */
[----:B------:R-:W-:Y:S01]  /*37f0*/  IMAD R42, R25, 0x2, R40 ;  /* 0x00000002192a7824 */ /* 0x000fe200078e0228 */
[----:B------:R1:W-:Y:S01]  /*3800*/  STS.128 [R26+0x880], R8 ;  /* 0x000880081a007388 */ /* 0x0003e20000000c00 */
[----:B------:R-:W-:-:S02]  /*3810*/  FMUL R12, R27, R12 ;  /* 0x0000000c1b0c7220 */ /* 0x000fc40000400000 */
[C---:B------:R-:W-:Y:S01]  /*3820*/  FFMA.FTZ R13, R28.reuse, R13, -0.72134751081466674805 ;  /* 0xbf38aa3b1c0d7423 */ /* 0x040fe2000001000d */
[----:B------:R-:W-:Y:S01]  /*3830*/  LEA R44, R25, R42, 0x1 ;  /* 0x0000002a192c7211 */ /* 0x000fe200078e08ff */
[C---:B------:R-:W-:Y:S02]  /*3840*/  FMUL R12, R27.reuse, R12 ;  /* 0x0000000c1b0c7220 */ /* 0x040fe40000400000 */
[C---:B------:R-:W-:Y:S01]  /*3850*/  FMUL R13, R28.reuse, R13 ;  /* 0x0000000d1c0d7220 */ /* 0x040fe20000400000 */
[----:B0-----:R-:W-:Y:S01]  /*3860*/  @P3 MOV R5, 0x7f800000 ;  /* 0x7f80000000053802 */ /* 0x001fe20000000f00 */
[----:B------:R-:W-:Y:S02]  /*3870*/  FFMA.FTZ R27, R27, 1.4426950216293334961, R12 ;  /* 0x3fb8aa3b1b1b7823 */ /* 0x000fe4000001000c */
[----:B------:R-:W-:Y:S02]  /*3880*/  IMAD R12, R25, 0x2, R44 ;  /* 0x00000002190c7824 */ /* 0x000fe400078e022c */
[----:B------:R-:W-:-:S02]  /*3890*/  FMUL R13, R28, R13 ;  /* 0x0000000d1c0d7220 */ /* 0x000fc40000400000 */
[C---:B------:R-:W-:Y:S01]  /*38a0*/  IMAD R46, R25.reuse, 0x2, R12 ;  /* 0x00000002192e7824 */ /* 0x040fe200078e020c */
[----:B-1----:R-:W-:Y:S01]  /*38b0*/  LOP3.LUT R8, R22, 0x60, RZ, 0x3c, !PT ;  /* 0x0000006016087812 */ /* 0x002fe200078e3cff */
[----:B------:R-:W-:Y:S01]  /*38c0*/  FFMA.FTZ R28, R28, 1.4426950216293334961, R13 ;  /* 0x3fb8aa3b1c1c7823 */ /* 0x000fe2000001000d */
[----:B------:R-:W-:Y:S01]  /*38d0*/  BAR.SYNC.DEFER_BLOCKING 0x0 ;  /* 0x0000000000007b1d */ /* 0x000fe20000010000 */
[----:B------:R-:W-:Y:S01]  /*38e0*/  @P2 IMAD.MOV.U32 R30, RZ, RZ, 0x7f800000 ;  /* 0x7f800000ff1e2424 */ /* 0x000fe200078e00ff */
[----:B------:R-:W-:Y:S01]  /*38f0*/  LOP3.LUT R13, R22, 0x40, RZ, 0x3c, !PT ;  /* 0x00000040160d7812 */ /* 0x000fe200078e3cff */
[----:B------:R-:W-:Y:S02]  /*3900*/  IMAD R48, R25, 0x2, R46 ;  /* 0x0000000219307824 */ /* 0x000fe400078e022e */
[----:B------:R-:W-:Y:S02]  /*3910*/  FADD R62, R62, R27 ;  /* 0x0000001b3e3e7221 */ /* 0x000fe40000000000 */
[----:B------:R-:W-:Y:S01]  /*3920*/  FADD R63, R63, R28 ;  /* 0x0000001c3f3f7221 */ /* 0x000fe20000000000 */
[----:B------:R-:W-:Y:S01]  /*3930*/  LEA R28, P4, R16, R20, 0x1 ;  /* 0x00000014101c7211 */ /* 0x000fe200078808ff */
[----:B------:R-:W-:Y:S01]  /*3940*/  @P2 FFMA.FTZ R62, R23, R30, +INF ;  /* 0x7f800000173e2423 */ /* 0x000fe2000001001e */
[C---:B------:R-:W-:Y:S01]  /*3950*/  FSETP.NEU.AND P2, PT, R24.reuse, RZ, PT ;  /* 0x000000ff1800720b */ /* 0x040fe20003f4d000 */
[----:B------:R-:W-:Y:S01]  /*3960*/  @P3 FFMA.FTZ R63, R24, R5, +INF ;  /* 0x7f800000183f3423 */ /* 0x000fe20000010005 */
[----:B------:R-:W-:Y:S01]  /*3970*/  LEA R26, P3, R14, R20, 0x1 ;  /* 0x000000140e1a7211 */ /* 0x000fe200078608ff */
[----:B------:R-:W-:Y:S01]  /*3980*/  IMAD R24, R25, 0x2, R48 ;  /* 0x0000000219187824 */ /* 0x000fe200078e0230 */
[----:B------:R-:W-:-:S02]  /*3990*/  LEA.HI.X.SX32 R29, R16, R21, 0x1, P4 ;  /* 0x00000015101d7211 */ /* 0x000fc400020f0eff */
[-C--:B------:R-:W-:Y:S01]  /*39a0*/  LEA.HI.X.SX32 R27, R14, R21.reuse, 0x1, P3 ;  /* 0x000000150e1b7211 */ /* 0x080fe200018f0eff */
[C---:B------:R-:W-:Y:S01]  /*39b0*/  IMAD R52, R25.reuse, 0x2, R24 ;  /* 0x0000000219347824 */ /* 0x040fe200078e0218 */
[-C--:B------:R-:W-:Y:S02]  /*39c0*/  LEA R32, P3, R34, R20.reuse, 0x1 ;  /* 0x0000001422207211 */ /* 0x080fe400078608ff */
[----:B------:R-:W-:Y:S02]  /*39d0*/  LEA R30, P5, R18, R20, 0x1 ;  /* 0x00000014121e7211 */ /* 0x000fe400078a08ff */
[C---:B------:R-:W-:Y:S02]  /*39e0*/  LEA R54, R25.reuse, R52, 0x1 ;  /* 0x0000003419367211 */ /* 0x040fe400078e08ff */
[-C--:B------:R-:W-:Y:S01]  /*39f0*/  LEA.HI.X.SX32 R33, R34, R21.reuse, 0x1, P3 ;  /* 0x0000001522217211 */ /* 0x080fe200018f0eff */
[----:B------:R-:W0:Y:S01]  /*3a00*/  LDS.128 R4, [R22] ;  /* 0x0000000016047984 */ /* 0x000e220000000c00 */
[-C--:B------:R-:W-:Y:S01]  /*3a10*/  LEA R36, P3, R40, R20.reuse, 0x1 ;  /* 0x0000001428247211 */ /* 0x080fe200078608ff */
[C---:B------:R-:W-:Y:S01]  /*3a20*/  IMAD R56, R25.reuse, 0x2, R54 ;  /* 0x0000000219387824 */ /* 0x040fe200078e0236 */
[----:B------:R-:W-:Y:S01]  /*3a30*/  LEA R34, P4, R42, R20, 0x1 ;  /* 0x000000142a227211 */ /* 0x000fe200078808ff */
[----:B------:R-:W-:Y:S01]  /*3a40*/  LDS.128 R8, [R8] ;  /* 0x0000000008087984 */ /* 0x000fe20000000c00 */
[-C--:B------:R-:W-:Y:S01]  /*3a50*/  LEA.HI.X.SX32 R37, R40, R21.reuse, 0x1, P3 ;  /* 0x0000001528257211 */ /* 0x080fe200018f0eff */
[----:B------:R-:W-:Y:S01]  /*3a60*/  IMAD R58, R25, 0x2, R56 ;  /* 0x00000002193a7824 */ /* 0x000fe200078e0238 */
[----:B------:R-:W-:-:S02]  /*3a70*/  LEA.HI.X.SX32 R35, R42, R21, 0x1, P4 ;  /* 0x000000152a237211 */ /* 0x000fc400020f0eff */
[-C--:B------:R-:W-:Y:S01]  /*3a80*/  LEA R42, P3, R12, R20.reuse, 0x1 ;  /* 0x000000140c2a7211 */ /* 0x080fe200078608ff */
[C---:B------:R-:W-:Y:S01]  /*3a90*/  IMAD R60, R25.reuse, 0x2, R58 ;  /* 0x00000002193c7824 */ /* 0x040fe200078e023a */
[-C--:B------:R-:W-:Y:S02]  /*3aa0*/  LEA.HI.X.SX32 R31, R18, R21.reuse, 0x1, P5 ;  /* 0x00000015121f7211 */ /* 0x080fe400028f0eff */
[----:B------:R-:W-:Y:S01]  /*3ab0*/  LEA R38, P5, R44, R20, 0x1 ;  /* 0x000000142c267211 */ /* 0x000fe200078a08ff */
[----:B------:R-:W1:Y:S01]  /*3ac0*/  LDS.128 R16, [R17] ;  /* 0x0000000011107984 */ /* 0x000e620000000c00 */
[C---:B------:R-:W-:Y:S02]  /*3ad0*/  LEA R64, R25.reuse, R60, 0x1 ;  /* 0x0000003c19407211 */ /* 0x040fe400078e08ff */
[-C--:B------:R-:W-:Y:S02]  /*3ae0*/  LEA.HI.X.SX32 R43, R12, R21.reuse, 0x1, P3 ;  /* 0x000000150c2b7211 */ /* 0x080fe400018f0eff */
[----:B------:R-:W2:Y:S01]  /*3af0*/  LDS.128 R12, [R13] ;  /* 0x000000000d0c7984 */ /* 0x000ea20000000c00 */
[----:B------:R-:W-:Y:S01]  /*3b00*/  IMAD R66, R25, 0x2, R64 ;  /* 0x0000000219427824 */ /* 0x000fe200078e0240 */
[----:B------:R-:W-:-:S02]  /*3b10*/  LEA.HI.X.SX32 R39, R44, R21, 0x1, P5 ;  /* 0x000000152c277211 */ /* 0x000fc400028f0eff */
[-C--:B------:R-:W-:Y:S01]  /*3b20*/  LEA R44, P3, R48, R20.reuse, 0x1 ;  /* 0x00000014302c7211 */ /* 0x080fe200078608ff */
[C---:B------:R-:W-:Y:S01]  /*3b30*/  IMAD R68, R25.reuse, 0x2, R66 ;  /* 0x0000000219447824 */ /* 0x040fe200078e0242 */
[-C--:B------:R-:W-:Y:S02]  /*3b40*/  LEA R40, P4, R46, R20.reuse, 0x1 ;  /* 0x000000142e287211 */ /* 0x080fe400078808ff */
[-C--:B------:R-:W-:Y:S01]  /*3b50*/  LEA.HI.X.SX32 R45, R48, R21.reuse, 0x1, P3 ;  /* 0x00000015302d7211 */ /* 0x080fe200018f0eff */
[C---:B------:R-:W-:Y:S01]  /*3b60*/  IMAD R70, R25.reuse, 0x2, R68 ;  /* 0x0000000219467824 */ /* 0x040fe200078e0244 */
[----:B------:R-:W-:Y:S02]  /*3b70*/  LEA R50, P3, R24, R20, 0x1 ;  /* 0x0000001418327211 */ /* 0x000fe400078608ff */
[----:B------:R-:W-:Y:S02]  /*3b80*/  LEA.HI.X.SX32 R41, R46, R21, 0x1, P4 ;  /* 0x000000152e297211 */ /* 0x000fe400020f0eff */
[----:B------:R-:W-:-:S02]  /*3b90*/  LEA R72, R25, R70, 0x1 ;  /* 0x0000004619487211 */ /* 0x000fc400078e08ff */
[-C--:B------:R-:W-:Y:S02]  /*3ba0*/  LEA.HI.X.SX32 R51, R24, R21.reuse, 0x1, P3 ;  /* 0x0000001518337211 */ /* 0x080fe400018f0eff */
[-C--:B------:R-:W-:Y:S01]  /*3bb0*/  LEA R48, P4, R52, R20.reuse, 0x1 ;  /* 0x0000001434307211 */ /* 0x080fe200078808ff */
[C---:B------:R-:W-:Y:S01]  /*3bc0*/  IMAD R24, R25.reuse, 0x2, R72 ;  /* 0x0000000219187824 */ /* 0x040fe200078e0248 */
[-C--:B------:R-:W-:Y:S01]  /*3bd0*/  LEA R46, P5, R54, R20.reuse, 0x1 ;  /* 0x00000014362e7211 */ /* 0x080fe200078a08ff */
[----:B0-----:R0:W-:Y:S01]  /*3be0*/  STG.E.U16 [R26.64], R4 ;  /* 0x000000041a007986 */ /* 0x0011e2000c101506 */
[-C--:B------:R-:W-:Y:S01]  /*3bf0*/  LEA.HI.X.SX32 R49, R52, R21.reuse, 0x1, P4 ;  /* 0x0000001534317211 */ /* 0x080fe200020f0eff */
[C---:B------:R-:W-:Y:S01]  /*3c00*/  IMAD R76, R25.reuse, 0x2, R24 ;  /* 0x00000002194c7824 */ /* 0x040fe200078e0218 */
[----:B------:R-:W-:Y:S02]  /*3c10*/  LEA.HI.X.SX32 R47, R54, R21, 0x1, P5 ;  /* 0x00000015362f7211 */ /* 0x000fe400028f0eff */
[-C--:B------:R-:W-:Y:S01]  /*3c20*/  LEA R22, P3, R56, R20.reuse, 0x1 ;  /* 0x0000001438167211 */ /* 0x080fe200078608ff */
[----:B------:R-:W-:Y:S01]  /*3c30*/  IMAD R78, R25, 0x2, R76 ;  /* 0x00000002194e7824 */ /* 0x000fe200078e024c */
[----:B------:R-:W-:-:S02]  /*3c40*/  LEA R52, P5, R60, R20, 0x1 ;  /* 0x000000143c347211 */ /* 0x000fc400078a08ff */
[-C--:B------:R-:W-:Y:S02]  /*3c50*/  LEA.HI.X.SX32 R23, R56, R21.reuse, 0x1, P3 ;  /* 0x0000001538177211 */ /* 0x080fe400018f0eff */
[C---:B------:R-:W-:Y:S02]  /*3c60*/  LEA R80, R25.reuse, R78, 0x1 ;  /* 0x0000004e19507211 */ /* 0x040fe400078e08ff */
[-C--:B------:R-:W-:Y:S01]  /*3c70*/  LEA.HI.X.SX32 R53, R60, R21.reuse, 0x1, P5 ;  /* 0x000000153c357211 */ /* 0x080fe200028f0eff */
[----:B-1----:R1:W-:Y:S01]  /*3c80*/  STG.E.U16 [R28.64], R16 ;  /* 0x000000101c007986 */ /* 0x0023e2000c101506 */
[-C--:B------:R-:W-:Y:S01]  /*3c90*/  LEA R60, P3, R64, R20.reuse, 0x1 ;  /* 0x00000014403c7211 */ /* 0x080fe200078608ff */
[C---:B------:R-:W-:Y:S01]  /*3ca0*/  IMAD R82, R25.reuse, 0x2, R80 ;  /* 0x0000000219527824 */ /* 0x040fe200078e0250 */
[-C--:B------:R-:W-:Y:S02]  /*3cb0*/  LEA R56, P5, R68, R20.reuse, 0x1 ;  /* 0x0000001444387211 */ /* 0x080fe400078a08ff */
[-C--:B------:R-:W-:Y:S01]  /*3cc0*/  LEA.HI.X.SX32 R61, R64, R21.reuse, 0x1, P3 ;  /* 0x00000015403d7211 */ /* 0x080fe200018f0eff */
[----:B------:R-:W-:Y:S01]  /*3cd0*/  IMAD R84, R25, 0x2, R82 ;  /* 0x0000000219547824 */ /* 0x000fe200078e0252 */
[----:B------:R-:W-:Y:S01]  /*3ce0*/  LEA.HI.X.SX32 R57, R68, R21, 0x1, P5 ;  /* 0x0000001544397211 */ /* 0x000fe200028f0eff */
[----:B--2---:R2:W-:Y:S01]  /*3cf0*/  STG.E.U16 [R30.64], R12 ;  /* 0x0000000c1e007986 */ /* 0x0045e2000c101506 */
[----:B------:R-:W-:-:S02]  /*3d00*/  LEA R64, P5, R24, R20, 0x1 ;  /* 0x0000001418407211 */ /* 0x000fc400078a08ff */
[-C--:B------:R-:W-:Y:S01]  /*3d10*/  LEA R54, P4, R58, R20.reuse, 0x1 ;  /* 0x000000143a367211 */ /* 0x080fe200078808ff */
[----:B------:R3:W-:Y:S01]  /*3d20*/  STG.E.U16 [R32.64], R8 ;  /* 0x0000000820007986 */ /* 0x0007e2000c101506 */
[-C--:B------:R-:W-:Y:S01]  /*3d30*/  LEA.HI.X.SX32 R65, R24, R21.reuse, 0x1, P5 ;  /* 0x0000001518417211 */ /* 0x080fe200028f0eff */
[----:B------:R-:W-:Y:S01]  /*3d40*/  IMAD R24, R25, 0x2, R84 ;  /* 0x0000000219187824 */ /* 0x000fe200078e0254 */
[----:B------:R-:W-:Y:S02]  /*3d50*/  LEA.HI.X.SX32 R55, R58, R21, 0x1, P4 ;  /* 0x000000153a377211 */ /* 0x000fe400020f0eff */
[----:B0-----:R-:W-:Y:S02]  /*3d60*/  PRMT R27, R4, 0x7632, R27 ;  /* 0x00007632041b7816 */ /* 0x001fe4000000001b */
[----:B------:R-:W-:Y:S02]  /*3d70*/  LEA R58, P4, R66, R20, 0x1 ;  /* 0x00000014423a7211 */ /* 0x000fe400078808ff */
[----:B-1----:R-:W-:Y:S01]  /*3d80*/  PRMT R29, R16, 0x7632, R29 ;  /* 0x00007632101d7816 */ /* 0x002fe2000000001d */
[----:B------:R0:W-:Y:S01]  /*3d90*/  STG.E.U16 [R36.64], R27 ;  /* 0x0000001b24007986 */ /* 0x0001e2000c101506 */
[----:B--2---:R-:W-:-:S02]  /*3da0*/  PRMT R31, R12, 0x7632, R31 ;  /* 0x000076320c1f7816 */ /* 0x004fc4000000001f */
[----:B---3--:R-:W-:Y:S01]  /*3db0*/  PRMT R33, R8, 0x7632, R33 ;  /* 0x0000763208217816 */ /* 0x008fe20000000021 */
[----:B------:R-:W-:Y:S01]  /*3dc0*/  STG.E.U16 [R34.64], R29 ;  /* 0x0000001d22007986 */ /* 0x000fe2000c101506 */
[-C--:B------:R-:W-:Y:S02]  /*3dd0*/  LEA.HI.X.SX32 R59, R66, R21.reuse, 0x1, P4 ;  /* 0x00000015423b7211 */ /* 0x080fe400020f0eff */
[----:B------:R-:W-:Y:S01]  /*3de0*/  LEA R68, P3, R70, R20, 0x1 ;  /* 0x0000001446447211 */ /* 0x000fe200078608ff */
[----:B------:R-:W-:Y:S01]  /*3df0*/  STG.E.U16 [R38.64], R31 ;  /* 0x0000001f26007986 */ /* 0x000fe2000c101506 */
[----:B------:R-:W-:Y:S02]  /*3e00*/  LEA R86, R25, R24, 0x1 ;  /* 0x0000001819567211 */ /* 0x000fe400078e08ff */
[-C--:B------:R-:W-:Y:S01]  /*3e10*/  LEA R66, P4, R72, R20.reuse, 0x1 ;  /* 0x0000001448427211 */ /* 0x080fe200078808ff */
[----:B------:R1:W-:Y:S01]  /*3e20*/  STG.E.U16 [R42.64], R33 ;  /* 0x000000212a007986 */ /* 0x0003e2000c101506 */
[----:B------:R-:W-:Y:S01]  /*3e30*/  PRMT R4, R5, 0x7632, R4 ;  /* 0x0000763205047816 */ /* 0x000fe20000000004 */
[----:B------:R-:W-:Y:S01]  /*3e40*/  IMAD R88, R25, 0x2, R86 ;  /* 0x0000000219587824 */ /* 0x000fe200078e0256 */
[-C--:B------:R-:W-:Y:S01]  /*3e50*/  LEA.HI.X.SX32 R69, R70, R21.reuse, 0x1, P3 ;  /* 0x0000001546457211 */ /* 0x080fe200018f0eff */
[----:B------:R2:W-:Y:S01]  /*3e60*/  STG.E.U16 [R40.64], R5 ;  /* 0x0000000528007986 */ /* 0x0005e2000c101506 */
[----:B------:R-:W-:Y:S01]  /*3e70*/  PRMT R8, R17, 0x7632, R8 ;  /* 0x0000763211087816 */ /* 0x000fe20000000008 */
[C---:B------:R-:W-:Y:S01]  /*3e80*/  IMAD R90, R25.reuse, 0x2, R88 ;  /* 0x00000002195a7824 */ /* 0x040fe200078e0258 */
[----:B------:R-:W-:Y:S01]  /*3e90*/  LEA.HI.X.SX32 R67, R72, R21, 0x1, P4 ;  /* 0x0000001548437211 */ /* 0x000fe200020f0eff */
[----:B------:R-:W-:Y:S01]  /*3ea0*/  STG.E.U16 [R44.64], R17 ;  /* 0x000000112c007986 */ /* 0x000fe2000c101506 */
[-C--:B------:R-:W-:Y:S01]  /*3eb0*/  LEA R74, P3, R76, R20.reuse, 0x1 ;  /* 0x000000144c4a7211 */ /* 0x080fe200078608ff */
[----:B------:R-:W-:Y:S01]  /*3ec0*/  IMAD R87, R25, 0x2, R90 ;  /* 0x0000000219577824 */ /* 0x000fe200078e025a */
[----:B------:R-:W-:Y:S01]  /*3ed0*/  LEA R70, P5, R80, R20, 0x1 ;  /* 0x0000001450467211 */ /* 0x000fe200078a08ff */
[----:B------:R-:W-:Y:S01]  /*3ee0*/  STG.E.U16 [R50.64], R13 ;  /* 0x0000000d32007986 */ /* 0x000fe2000c101506 */
[----:B0-----:R-:W-:-:S02]  /*3ef0*/  PRMT R27, R13, 0x7632, R27 ;  /* 0x000076320d1b7816 */ /* 0x001fc4000000001b */
[-C--:B------:R-:W-:Y:S01]  /*3f00*/  LEA R72, P4, R78, R20.reuse, 0x1 ;  /* 0x000000144e487211 */ /* 0x080fe200078808ff */
[----:B------:R-:W-:Y:S01]  /*3f10*/  STG.E.U16 [R48.64], R9 ;  /* 0x0000000930007986 */ /* 0x000fe2000c101506 */
[----:B------:R-:W-:Y:S02]  /*3f20*/  PRMT R26, R9, 0x7632, R26 ;  /* 0x00007632091a7816 */ /* 0x000fe4000000001a */
[-C--:B------:R-:W-:Y:S01]  /*3f30*/  LEA.HI.X.SX32 R75, R76, R21.reuse, 0x1, P3 ;  /* 0x000000154c4b7211 */ /* 0x080fe200018f0eff */
[----:B------:R-:W-:Y:S01]  /*3f40*/  STG.E.U16 [R46.64], R4 ;  /* 0x000000042e007986 */ /* 0x000fe2000c101506 */
[-C--:B------:R-:W-:Y:S02]  /*3f50*/  LEA.HI.X.SX32 R71, R80, R21.reuse, 0x1, P5 ;  /* 0x0000001550477211 */ /* 0x080fe400028f0eff */
[----:B------:R-:W-:Y:S01]  /*3f60*/  LEA.HI.X.SX32 R73, R78, R21, 0x1, P4 ;  /* 0x000000154e497211 */ /* 0x000fe200020f0eff */
[----:B------:R-:W-:Y:S01]  /*3f70*/  STG.E.U16 [R22.64], R8 ;  /* 0x0000000816007986 */ /* 0x000fe2000c101506 */
[----:B------:R-:W-:-:S02]  /*3f80*/  LEA R80, P3, R82, R20, 0x1 ;  /* 0x0000001452507211 */ /* 0x000fc400078608ff */
[-C--:B------:R-:W-:Y:S01]  /*3f90*/  LEA R78, P4, R84, R20.reuse, 0x1 ;  /* 0x00000014544e7211 */ /* 0x080fe200078808ff */
[----:B------:R-:W-:Y:S01]  /*3fa0*/  STG.E.U16 [R54.64], R27 ;  /* 0x0000001b36007986 */ /* 0x000fe2000c101506 */
[----:B-1----:R-:W-:Y:S02]  /*3fb0*/  PRMT R33, R6, 0x7632, R33 ;  /* 0x0000763206217816 */ /* 0x002fe40000000021 */
[----:B------:R-:W-:Y:S01]  /*3fc0*/  LEA R76, P5, R24, R20, 0x1 ;  /* 0x00000014184c7211 */ /* 0x000fe200078a08ff */
[----:B------:R-:W-:Y:S01]  /*3fd0*/  STG.E.U16 [R52.64], R26 ;  /* 0x0000001a34007986 */ /* 0x000fe2000c101506 */
[----:B------:R-:W-:Y:S02]  /*3fe0*/  PRMT R32, R18, 0x7632, R32 ;  /* 0x0000763212207816 */ /* 0x000fe40000000020 */
[----:B------:R-:W-:Y:S01]  /*3ff0*/  PRMT R37, R14, 0x7632, R37 ;  /* 0x000076320e257816 */ /* 0x000fe20000000025 */
[----:B------:R-:W-:Y:S01]  /*4000*/  STG.E.U16 [R60.64], R6 ;  /* 0x000000063c007986 */ /* 0x000fe2000c101506 */
[----:B------:R-:W-:-:S02]  /*4010*/  LEA.HI.X.SX32 R81, R82, R21, 0x1, P3 ;  /* 0x0000001552517211 */ /* 0x000fc400018f0eff */
[----:B------:R-:W-:Y:S01]  /*4020*/  PRMT R36, R10, 0x7632, R36 ;  /* 0x000076320a247816 */ /* 0x000fe20000000024 */
[----:B------:R-:W-:Y:S01]  /*4030*/  STG.E.U16 [R58.64], R18 ;  /* 0x000000123a007986 */ /* 0x000fe2000c101506 */
[-C--:B------:R-:W-:Y:S02]  /*4040*/  LEA.HI.X.SX32 R79, R84, R21.reuse, 0x1, P4 ;  /* 0x00000015544f7211 */ /* 0x080fe400020f0eff */
[-C--:B------:R-:W-:Y:S01]  /*4050*/  LEA R82, P3, R86, R20.reuse, 0x1 ;  /* 0x0000001456527211 */ /* 0x080fe200078608ff */
[----:B------:R-:W-:Y:S01]  /*4060*/  STG.E.U16 [R56.64], R14 ;  /* 0x0000000e38007986 */ /* 0x000fe2000c101506 */
[----:B------:R-:W-:Y:S02]  /*4070*/  LEA.HI.X.SX32 R77, R24, R21, 0x1, P5 ;  /* 0x00000015184d7211 */ /* 0x000fe400028f0eff */
[-C--:B------:R-:W-:Y:S01]  /*4080*/  LEA R84, P4, R88, R20.reuse, 0x1 ;  /* 0x0000001458547211 */ /* 0x080fe200078808ff */
[----:B------:R0:W-:Y:S01]  /*4090*/  STG.E.U16 [R68.64], R10 ;  /* 0x0000000a44007986 */ /* 0x0001e2000c101506 */
[----:B------:R-:W-:-:S02]  /*40a0*/  LEA R24, P5, R90, R20, 0x1 ;  /* 0x000000145a187211 */ /* 0x000fc400078a08ff */
[----:B------:R-:W-:Y:S01]  /*40b0*/  LEA R20, P6, R87, R20, 0x1 ;  /* 0x0000001457147211 */ /* 0x000fe200078c08ff */
[----:B------:R1:W-:Y:S01]  /*40c0*/  STG.E.U16 [R66.64], R33 ;  /* 0x0000002142007986 */ /* 0x0003e2000c101506 */
[-C--:B------:R-:W-:Y:S02]  /*40d0*/  LEA.HI.X.SX32 R83, R86, R21.reuse, 0x1, P3 ;  /* 0x0000001556537211 */ /* 0x080fe400018f0eff */
[----:B--2---:R-:W-:Y:S01]  /*40e0*/  PRMT R41, R7, 0x7632, R41 ;  /* 0x0000763207297816 */ /* 0x004fe20000000029 */
[----:B------:R1:W-:Y:S01]  /*40f0*/  STG.E.U16 [R64.64], R32 ;  /* 0x0000002040007986 */ /* 0x0003e2000c101506 */
[-C--:B------:R-:W-:Y:S02]  /*4100*/  LEA.HI.X.SX32 R85, R88, R21.reuse, 0x1, P4 ;  /* 0x0000001558557211 */ /* 0x080fe400020f0eff */
[----:B------:R-:W-:Y:S01]  /*4110*/  PRMT R42, R19, 0x7632, R42 ;  /* 0x00007632132a7816 */ /* 0x000fe2000000002a */
[----:B------:R1:W-:Y:S01]  /*4120*/  STG.E.U16 [R74.64], R37 ;  /* 0x000000254a007986 */ /* 0x0003e2000c101506 */
[----:B------:R-:W-:-:S02]  /*4130*/  LEA.HI.X.SX32 R25, R90, R21, 0x1, P5 ;  /* 0x000000155a197211 */ /* 0x000fc400028f0eff */
[----:B------:R-:W-:Y:S01]  /*4140*/  PRMT R12, R15, 0x7632, R12 ;  /* 0x000076320f0c7816 */ /* 0x000fe2000000000c */
[----:B------:R1:W-:Y:S01]  /*4150*/  STG.E.U16 [R72.64], R36 ;  /* 0x0000002448007986 */ /* 0x0003e2000c101506 */
[----:B------:R-:W-:Y:S02]  /*4160*/  LEA.HI.X.SX32 R21, R87, R21, 0x1, P6 ;  /* 0x0000001557157211 */ /* 0x000fe400030f0eff */
[----:B0-----:R-:W-:Y:S01]  /*4170*/  PRMT R10, R11, 0x7632, R10 ;  /* 0x000076320b0a7816 */ /* 0x001fe2000000000a */
[----:B------:R1:W-:Y:S01]  /*4180*/  STG.E.U16 [R70.64], R7 ;  /* 0x0000000746007986 */ /* 0x0003e2000c101506 */
[----:B------:R-:W-:Y:S02]  /*4190*/  FSEL R5, R62, -INF , P1 ;  /* 0xff8000003e057808 */ /* 0x000fe40000800000 */
[----:B------:R-:W-:Y:S01]  /*41a0*/  FSEL R63, R63, -INF , P2 ;  /* 0xff8000003f3f7808 */ /* 0x000fe20001000000 */
[----:B------:R1:W-:Y:S02]  /*41b0*/  STG.E.U16 [R80.64], R19 ;  /* 0x0000001350007986 */ /* 0x0003e4000c101506 */
[----:B------:R-:W-:Y:S01]  /*41c0*/  FFMA R62, R5, 0.69314718246459960938, R0 ;  /* 0x3f317218053e7823 */ /* 0x000fe20000000000 */
[----:B------:R-:W-:Y:S01]  /*41d0*/  LOP3.LUT R0, R91, 0x1f8, RZ, 0xc0, !PT ;  /* 0x000001f85b007812 */ /* 0x000fe200078ec0ff */
[----:B------:R1:W-:Y:S01]  /*41e0*/  STG.E.U16 [R78.64], R15 ;  /* 0x0000000f4e007986 */ /* 0x0003e2000c101506 */
[----:B------:R-:W-:-:S03]  /*41f0*/  FFMA R63, R63, 0.69314718246459960938, R2 ;  /* 0x3f3172183f3f7823 */ /* 0x000fc60000000002 */
[----:B------:R1:W-:Y:S04]  /*4200*/  STG.E.U16 [R76.64], R11 ;  /* 0x0000000b4c007986 */ /* 0x0003e8000c101506 */
[----:B------:R1:W-:Y:S04]  /*4210*/  STG.E.U16 [R82.64], R41 ;  /* 0x0000002952007986 */ /* 0x0003e8000c101506 */
[----:B------:R1:W-:Y:S04]  /*4220*/  STG.E.U16 [R84.64], R42 ;  /* 0x0000002a54007986 */ /* 0x0003e8000c101506 */
[----:B------:R1:W-:Y:S04]  /*4230*/  STG.E.U16 [R24.64], R12 ;  /* 0x0000000c18007986 */ /* 0x0003e8000c101506 */
[----:B------:R1:W-:Y:S04]  /*4240*/  STG.E.U16 [R20.64], R10 ;  /* 0x0000000a14007986 */ /* 0x0003e8000c101506 */
[----:B------:R-:W-:Y:S06]  /*4250*/  BAR.SYNC.DEFER_BLOCKING 0x0 ;  /* 0x0000000000007b1d */ /* 0x000fec0000010000 */
[----:B------:R1:W-:Y:S04]  /*4260*/  STS.64 [R0], R62 ;  /* 0x0000003e00007388 */ /* 0x0003e80000000a00 */
[----:B------:R-:W-:Y:S06]  /*4270*/  BAR.SYNC.DEFER_BLOCKING 0x0 ;  /* 0x0000000000007b1d */ /* 0x000fec0000010000 */
[----:B------:R-:W-:Y:S05]  /*4280*/  @P0 EXIT ;  /* 0x000000000000094d */ /* 0x000fea0003800000 */
[----:B-1----:R-:W0:Y:S01]  /*4290*/  LDS R3, [R3] ;  /* 0x0000000003037984 */ /* 0x002e220000000800 */
[----:B------:R-:W-:-:S02]  /*42a0*/  IMAD R0, R89, c[0x0][0x1cc], RZ ;  /* 0x0000730059007a24 */ /* 0x000fc400078e02ff */
[C---:B------:R-:W-:Y:S02]  /*42b0*/  IMAD.SHL.U32 R5, R125.reuse, 0x4, RZ ;  /* 0x000000047d057824 */ /* 0x040fe400078e00ff */
[----:B------:R-:W-:Y:S02]  /*42c0*/  IMAD.SHL.U32 R4, R0, 0x4, RZ ;  /* 0x0000000400047824 */ /* 0x000fe400078e00ff */
[----:B------:R-:W-:-:S03]  /*42d0*/  IMAD.HI R125, R125, 0x4, RZ ;  /* 0x000000047d7d7827 */ /* 0x000fc600078e02ff */
[----:B------:R-:W-:Y:S01]  /*42e0*/  IADD3 R4, P0, P1, R5, c[0x0][0x180], R4 ;  /* 0x0000600005047a10 */ /* 0x000fe2000791e004 */
[----:B------:R-:W-:-:S05]  /*42f0*/  IMAD.HI R0, R0, 0x4, RZ ;  /* 0x0000000400007827 */ /* 0x000fca00078e02ff */
[----:B------:R-:W-:-:S05]  /*4300*/  IADD3.X R5, R125, c[0x0][0x184], R0, P0, P1 ;  /* 0x000061007d057a10 */ /* 0x000fca00007e2400 */
[----:B0-----:R-:W-:Y:S01]  /*4310*/  STG.E [R4.64], R3 ;  /* 0x0000000304007986 */ /* 0x001fe2000c101906 */
[----:B------:R-:W-:Y:S05]  /*4320*/  EXIT ;  /* 0x000000000000794d */ /* 0x000fea0003800000 */
.L_x_3:
[----:B------:R-:W-:-:S00]  /*4330*/  BRA `(.L_x_3) ;  /* 0xfffffff000007947 */ /* 0x000fc0000383ffff */
[----:B------:R-:W-:-:S00]  /*4340*/  NOP ;  /* 0x0000000000007918 */ /* 0x000fc00000000000 */
        /* <DEDUP_REMOVED lines=11> */
.L_x_4:


//--------------------- .nv.global.init           --------------------------
	.section	.nv.global.init,"aw",@progbits
.nv.global.init:
	.type		_$_str,@object
	.size		_$_str,(.L_0 - _$_str)
_$_str:
        /*0000*/ 	.byte	0x5f, 0x5f, 0x43, 0x55, 0x44, 0x41, 0x5f, 0x46, 0x54, 0x5a, 0x00
.L_0:


//--------------------- .nv.shared.attn_fwd       --------------------------
	.section	.nv.shared.attn_fwd,"aw",@nobits
	.sectionflags	@""
	.align	16
